	.target	sm_90a

	.elftype	@"ET_EXEC"


//--------------------- .note.nv.tkinfo           --------------------------
	.section	.note.nv.tkinfo,"",@"SHT_NOTE"
	.sectionflags	@"SHF_NOTE_NV_TKINFO"
	.tkinfo
        /*0018*/ 	.word	0x00000002
        /*0030*/ 	.string	""
        /*0030*/ 	.string	"ptxas"
        /*0030*/ 	.string	"Cuda compilation tools, release 13.0, V13.0.88"
        /*0030*/ 	.string	"Build cuda_13.0.r13.0/compiler.36424714_0"
        /*0030*/ 	.string	"-v  -suppress-debug-info  -lineinfo  -arch sm_90a "



//--------------------- .note.nv.cuinfo           --------------------------
	.section	.note.nv.cuinfo,"",@"SHT_NOTE"
	.sectionflags	@"SHF_NOTE_NV_CUINFO"
        /*0018*/ 	.short	0x0002
        /*001a*/ 	.short	0x005a
        /*001c*/ 	.short	0x0082
	.zero		2


//--------------------- .nv.info                  --------------------------
	.section	.nv.info,"",@"SHT_CUDA_INFO"
	.align	4


	//----- nvinfo : EIATTR_REGCOUNT
	.align		4
        /*0000*/ 	.byte	0x04, 0x2f
        /*0002*/ 	.short	(.L_1 - .L_0)
	.align		4
.L_0:
        /*0004*/ 	.word	index@(matmul_kernel)
        /*0008*/ 	.word	0x000000ff


	//----- nvinfo : EIATTR_FRAME_SIZE
	.align		4
.L_1:
        /*000c*/ 	.byte	0x04, 0x11
        /*000e*/ 	.short	(.L_3 - .L_2)
	.align		4
.L_2:
        /*0010*/ 	.word	index@(matmul_kernel)
        /*0014*/ 	.word	0x00000000


	//----- nvinfo : EIATTR_MIN_STACK_SIZE
	.align		4
.L_3:
        /*0018*/ 	.byte	0x04, 0x12
        /*001a*/ 	.short	(.L_5 - .L_4)
	.align		4
.L_4:
        /*001c*/ 	.word	index@(matmul_kernel)
        /*0020*/ 	.word	0x00000000
.L_5:


//--------------------- .nv.compat                --------------------------
	.section	.nv.compat,"",@"SHT_CUDA_COMPAT_INFO"
	.align	4
        /*0000*/ 	.byte	0x02, 0x09, 0x01, 0x00, 0x02, 0x02, 0x04, 0x00, 0x02, 0x05, 0x05, 0x00, 0x03, 0x07, 0x01, 0x01
        /*0010*/ 	.byte	0x02, 0x03, 0x00, 0x00, 0x02, 0x06, 0x01, 0x00, 0x04, 0x0b, 0x08, 0x00, 0x00, 0x00, 0x00, 0x00
        /*0020*/ 	.byte	0x00, 0x00, 0x00, 0x00


//--------------------- .nv.info.matmul_kernel    --------------------------
	.section	.nv.info.matmul_kernel,"",@"SHT_CUDA_INFO"
	.sectionflags	@""
	.align	4


	//----- nvinfo : EIATTR_CUDA_API_VERSION
	.align		4
        /*0000*/ 	.byte	0x04, 0x37
        /*0002*/ 	.short	(.L_7 - .L_6)
.L_6:
        /*0004*/ 	.word	0x00000082


	//----- nvinfo : EIATTR_KPARAM_INFO
	.align		4
.L_7:
        /*0008*/ 	.byte	0x04, 0x17
        /*000a*/ 	.short	(.L_9 - .L_8)
.L_8:
        /*000c*/ 	.word	0x00000000
        /*0010*/ 	.short	0x000d
        /*0012*/ 	.short	0x0048
        /*0014*/ 	.byte	0x00, 0xf4, 0x21, 0x00


	//----- nvinfo : EIATTR_KPARAM_INFO
	.align		4
.L_9:
        /*0018*/ 	.byte	0x04, 0x17
        /*001a*/ 	.short	(.L_11 - .L_10)
.L_10:
        /*001c*/ 	.word	0x00000000
        /*0020*/ 	.short	0x000c
        /*0022*/ 	.short	0x0040
        /*0024*/ 	.byte	0x00, 0xf4, 0x21, 0x00


	//----- nvinfo : EIATTR_KPARAM_INFO
	.align		4
.L_11:
        /*0028*/ 	.byte	0x04, 0x17
        /*002a*/ 	.short	(.L_13 - .L_12)
.L_12:
        /*002c*/ 	.word	0x00000000
        /*0030*/ 	.short	0x000b
        /*0032*/ 	.short	0x0038
        /*0034*/ 	.byte	0x00, 0xf0, 0x11, 0x00


	//----- nvinfo : EIATTR_KPARAM_INFO
	.align		4
.L_13:
        /*0038*/ 	.byte	0x04, 0x17
        /*003a*/ 	.short	(.L_15 - .L_14)
.L_14:
        /*003c*/ 	.word	0x00000000
        /*0040*/ 	.short	0x000a
        /*0042*/ 	.short	0x0034
        /*0044*/ 	.byte	0x00, 0xf0, 0x11, 0x00


	//----- nvinfo : EIATTR_KPARAM_INFO
	.align		4
.L_15:
        /*0048*/ 	.byte	0x04, 0x17
        /*004a*/ 	.short	(.L_17 - .L_16)
.L_16:
        /*004c*/ 	.word	0x00000000
        /*0050*/ 	.short	0x0009
        /*0052*/ 	.short	0x0030
        /*0054*/ 	.byte	0x00, 0xf0, 0x11, 0x00


	//----- nvinfo : EIATTR_KPARAM_INFO
	.align		4
.L_17:
        /*0058*/ 	.byte	0x04, 0x17
        /*005a*/ 	.short	(.L_19 - .L_18)
.L_18:
        /*005c*/ 	.word	0x00000000
        /*0060*/ 	.short	0x0008
        /*0062*/ 	.short	0x002c
        /*0064*/ 	.byte	0x00, 0xf0, 0x11, 0x00


	//----- nvinfo : EIATTR_KPARAM_INFO
	.align		4
.L_19:
        /*0068*/ 	.byte	0x04, 0x17
        /*006a*/ 	.short	(.L_21 - .L_20)
.L_20:
        /*006c*/ 	.word	0x00000000
        /*0070*/ 	.short	0x0007
        /*0072*/ 	.short	0x0028
        /*0074*/ 	.byte	0x00, 0xf0, 0x11, 0x00


	//----- nvinfo : EIATTR_KPARAM_INFO
	.align		4
.L_21:
        /*0078*/ 	.byte	0x04, 0x17
        /*007a*/ 	.short	(.L_23 - .L_22)
.L_22:
        /*007c*/ 	.word	0x00000000
        /*0080*/ 	.short	0x0006
        /*0082*/ 	.short	0x0024
        /*0084*/ 	.byte	0x00, 0xf0, 0x11, 0x00


	//----- nvinfo : EIATTR_KPARAM_INFO
	.align		4
.L_23:
        /*0088*/ 	.byte	0x04, 0x17
        /*008a*/ 	.short	(.L_25 - .L_24)
.L_24:
        /*008c*/ 	.word	0x00000000
        /*0090*/ 	.short	0x0005
        /*0092*/ 	.short	0x0020
        /*0094*/ 	.byte	0x00, 0xf0, 0x11, 0x00


	//----- nvinfo : EIATTR_KPARAM_INFO
	.align		4
.L_25:
        /*0098*/ 	.byte	0x04, 0x17
        /*009a*/ 	.short	(.L_27 - .L_26)
.L_26:
        /*009c*/ 	.word	0x00000000
        /*00a0*/ 	.short	0x0004
        /*00a2*/ 	.short	0x001c
        /*00a4*/ 	.byte	0x00, 0xf0, 0x11, 0x00


	//----- nvinfo : EIATTR_KPARAM_INFO
	.align		4
.L_27:
        /*00a8*/ 	.byte	0x04, 0x17
        /*00aa*/ 	.short	(.L_29 - .L_28)
.L_28:
        /*00ac*/ 	.word	0x00000000
        /*00b0*/ 	.short	0x0003
        /*00b2*/ 	.short	0x0018
        /*00b4*/ 	.byte	0x00, 0xf0, 0x11, 0x00


	//----- nvinfo : EIATTR_KPARAM_INFO
	.align		4
.L_29:
        /*00b8*/ 	.byte	0x04, 0x17
        /*00ba*/ 	.short	(.L_31 - .L_30)
.L_30:
        /*00bc*/ 	.word	0x00000000
        /*00c0*/ 	.short	0x0002
        /*00c2*/ 	.short	0x0010
        /*00c4*/ 	.byte	0x00, 0xf4, 0x21, 0x00


	//----- nvinfo : EIATTR_KPARAM_INFO
	.align		4
.L_31:
        /*00c8*/ 	.byte	0x04, 0x17
        /*00ca*/ 	.short	(.L_33 - .L_32)
.L_32:
        /*00cc*/ 	.word	0x00000000
        /*00d0*/ 	.short	0x0001
        /*00d2*/ 	.short	0x0008
        /*00d4*/ 	.byte	0x00, 0xf4, 0x21, 0x00


	//----- nvinfo : EIATTR_KPARAM_INFO
	.align		4
.L_33:
        /*00d8*/ 	.byte	0x04, 0x17
        /*00da*/ 	.short	(.L_35 - .L_34)
.L_34:
        /*00dc*/ 	.word	0x00000000
        /*00e0*/ 	.short	0x0000
        /*00e2*/ 	.short	0x0000
        /*00e4*/ 	.byte	0x00, 0xf4, 0x21, 0x00


	//----- nvinfo : EIATTR_EXPLICIT_CLUSTER
	.align		4
.L_35:
        /*00e8*/ 	.byte	0x01, 0x3e
	.zero		2


	//----- nvinfo : EIATTR_CTA_PER_CLUSTER
	.align		4
        /*00ec*/ 	.byte	0x04, 0x3d
        /*00ee*/ 	.short	(.L_37 - .L_36)
.L_36:
        /*00f0*/ 	.word	0x00000004
        /*00f4*/ 	.word	0x00000001
        /*00f8*/ 	.word	0x00000001


	//----- nvinfo : EIATTR_SPARSE_MMA_MASK
	.align		4
.L_37:
        /*00fc*/ 	.byte	0x03, 0x50
        /*00fe*/ 	.short	0x0000


	//----- nvinfo : EIATTR_MAXREG_COUNT
	.align		4
        /*0100*/ 	.byte	0x03, 0x1b
        /*0102*/ 	.short	0x00ff


	//----- nvinfo : EIATTR_NUM_BARRIERS
	.align		4
        /*0104*/ 	.byte	0x02, 0x4c
        /*0106*/ 	.byte	0x01
	.zero		1


	//----- nvinfo : EIATTR_MERCURY_ISA_VERSION
	.align		4
        /*0108*/ 	.byte	0x03, 0x5f
        /*010a*/ 	.short	0x0101


	//----- nvinfo : EIATTR_EXIT_INSTR_OFFSETS
	.align		4
        /*010c*/ 	.byte	0x04, 0x1c
        /*010e*/ 	.short	(.L_39 - .L_38)


	//   ....[0]....
.L_38:
        /*0110*/ 	.word	0x000086d0


	//   ....[1]....
        /*0114*/ 	.word	0x000086f0


	//----- nvinfo : EIATTR_REQNTID
	.align		4
.L_39:
        /*0118*/ 	.byte	0x04, 0x10
        /*011a*/ 	.short	(.L_41 - .L_40)
.L_40:
        /*011c*/ 	.word	0x00000080
        /*0120*/ 	.word	0x00000001
        /*0124*/ 	.word	0x00000001


	//----- nvinfo : EIATTR_CBANK_PARAM_SIZE
	.align		4
.L_41:
        /*0128*/ 	.byte	0x03, 0x19
        /*012a*/ 	.short	0x0050


	//----- nvinfo : EIATTR_PARAM_CBANK
	.align		4
        /*012c*/ 	.byte	0x04, 0x0a
        /*012e*/ 	.short	(.L_43 - .L_42)
	.align		4
.L_42:
        /*0130*/ 	.word	index@(.nv.constant0.matmul_kernel)
        /*0134*/ 	.short	0x0210
        /*0136*/ 	.short	0x0050


	//----- nvinfo : EIATTR_SW_WAR
	.align		4
.L_43:
        /*0138*/ 	.byte	0x04, 0x36
        /*013a*/ 	.short	(.L_45 - .L_44)
.L_44:
        /*013c*/ 	.word	0x00000008
.L_45:


//--------------------- .nv.callgraph             --------------------------
	.section	.nv.callgraph,"",@"SHT_CUDA_CALLGRAPH"
	.align	4
	.sectionentsize	8
	.align		4
        /*0000*/ 	.word	0x00000000
	.align		4
        /*0004*/ 	.word	0xffffffff
	.align		4
        /*0008*/ 	.word	0x00000000
	.align		4
        /*000c*/ 	.word	0xfffffffe
	.align		4
        /*0010*/ 	.word	0x00000000
	.align		4
        /*0014*/ 	.word	0xfffffffd
	.align		4
        /*0018*/ 	.word	0x00000000
	.align		4
        /*001c*/ 	.word	0xfffffffc


//--------------------- .text.matmul_kernel       --------------------------
	.section	.text.matmul_kernel,"ax",@progbits
	.align	128
        .global         matmul_kernel
        .type           matmul_kernel,@function
        .size           matmul_kernel,(.L_x_3 - matmul_kernel)
        .other          matmul_kernel,@"STO_CUDA_ENTRY STV_DEFAULT"
matmul_kernel:
.text.matmul_kernel:
[----:B------:R-:W-:Y:S08]  /*0000*/  LDC R1, c[0x0][0x28] ;  /* 0x00000a00ff017b82 */ /* 0x000ff00000000800 */
[----:B------:R-:W1:Y:S01]  /*0010*/  LDC.64 R142, c[0x0][0x228] ;  /* 0x00008a00ff8e7b82 */ /* 0x000e620000000a00 */
[----:B------:R-:W2:Y:S01]  /*0020*/  S2R R22, SR_CgaCtaId ;  /* 0x0000000000167919 */ /* 0x000ea20000008800 */
[----:B------:R-:W-:Y:S01]  /*0030*/  ULDC.64 UR20, c[0x0][0x208] ;  /* 0x0000820000147ab9 */ /* 0x000fe20000000a00 */
[----:B------:R-:W-:Y:S01]  /*0040*/  ULDC.64 UR6, c[0x0][0x218] ;  /* 0x0000860000067ab9 */ /* 0x000fe20000000a00 */
[----:B------:R-:W-:Y:S01]  /*0050*/  ULDC UR8, c[0x0][0x240] ;  /* 0x0000900000087ab9 */ /* 0x000fe20000000800 */
[----:B------:R-:W3:Y:S03]  /*0060*/  S2R R101, SR_TID.X ;  /* 0x0000000000657919 */ /* 0x000ee60000002100 */
[----:B------:R-:W4:Y:S08]  /*0070*/  S2UR UR4, SR_CTAID.X ;  /* 0x00000000000479c3 */ /* 0x000f300000002500 */
[----:B------:R-:W5:Y:S01]  /*0080*/  LDC.64 R138, c[0x0][0x230] ;  /* 0x00008c00ff8a7b82 */ /* 0x000f620000000a00 */
[----:B-1----:R-:W-:Y:S01]  /*0090*/  VIADD R0, R143, 0x7f ;  /* 0x0000007f8f007836 */ /* 0x002fe20000000000 */
[----:B------:R-:W-:-:S06]  /*00a0*/  IABS R24, R143 ;  /* 0x0000008f00187213 */ /* 0x000fcc0000000000 */
[----:B------:R-:W1:Y:S01]  /*00b0*/  LDC.64 R150, c[0x0][0x238] ;  /* 0x00008e00ff967b82 */ /* 0x000e620000000a00 */
[----:B------:R-:W-:Y:S02]  /*00c0*/  IABS R23, R142 ;  /* 0x0000008e00177213 */ /* 0x000fe40000000000 */
[----:B------:R-:W-:Y:S02]  /*00d0*/  SHF.R.S32.HI R3, RZ, 0x1f, R0 ;  /* 0x0000001fff037819 */ /* 0x000fe40000011400 */
[----:B----4-:R-:W-:Y:S01]  /*00e0*/  I2FP.F32.U32 R5, UR4 ;  /* 0x0000000400057c45 */ /* 0x010fe20008201000 */
[----:B------:R-:W-:Y:S01]  /*00f0*/  ULDC UR4, c[0x0][0x150] ;  /* 0x0000540000047ab9 */ /* 0x000fe20000000800 */
[----:B------:R-:W-:-:S03]  /*0100*/  LEA.HI R3, R3, R0, RZ, 0x7 ;  /* 0x0000000003037211 */ /* 0x000fc600078f38ff */
[----:B------:R-:W-:Y:S01]  /*0110*/  FMUL R5, R5, UR4 ;  /* 0x0000000405057c20 */ /* 0x000fe20008400000 */
[----:B------:R-:W-:Y:S01]  /*0120*/  SHF.R.S32.HI R3, RZ, 0x7, R3 ;  /* 0x00000007ff037819 */ /* 0x000fe20000011403 */
[C---:B---3--:R-:W-:Y:S01]  /*0130*/  IMAD.SHL.U32 R12, R101.reuse, 0x10, RZ ;  /* 0x00000010650c7824 */ /* 0x048fe200078e00ff */
[C---:B------:R-:W-:Y:S01]  /*0140*/  LOP3.LUT R136, R101.reuse, 0x7f, RZ, 0xc0, !PT ;  /* 0x0000007f65887812 */ /* 0x040fe200078ec0ff */
[----:B------:R-:W-:Y:S01]  /*0150*/  ULDC.64 UR4, c[0x0][0x210] ;  /* 0x0000840000047ab9 */ /* 0x000fe20000000a00 */
[----:B------:R-:W-:Y:S01]  /*0160*/  LOP3.LUT R10, R101, 0x60, RZ, 0xc0, !PT ;  /* 0x00000060650a7812 */ /* 0x000fe200078ec0ff */
[----:B------:R-:W-:Y:S01]  /*0170*/  IMAD.SHL.U32 R4, R3, 0x8, RZ ;  /* 0x0000000803047824 */ /* 0x000fe200078e00ff */
[----:B------:R-:W3:Y:S01]  /*0180*/  F2I.U32.TRUNC.NTZ R5, R5 ;  /* 0x0000000500057305 */ /* 0x000ee2000020f000 */
[----:B------:R-:W-:Y:S01]  /*0190*/  LOP3.LUT R12, R12, 0xf0, RZ, 0xc0, !PT ;  /* 0x000000f00c0c7812 */ /* 0x000fe200078ec0ff */
[C---:B-----5:R-:W-:Y:S02]  /*01a0*/  VIADD R145, R138.reuse, 0x1f ;  /* 0x0000001f8a917836 */ /* 0x060fe40000000000 */
[----:B------:R-:W-:Y:S01]  /*01b0*/  IABS R7, R4 ;  /* 0x0000000400077213 */ /* 0x000fe20000000000 */
[----:B------:R-:W-:-:S02]  /*01c0*/  VIADD R44, R138, 0xffffffc3 ;  /* 0xffffffc38a2c7836 */ /* 0x000fc40000000000 */
[C---:B-1----:R-:W-:Y:S01]  /*01d0*/  IMAD R127, R150.reuse, 0x28, RZ ;  /* 0x00000028967f7824 */ /* 0x042fe200078e02ff */
[----:B------:R-:W1:Y:S01]  /*01e0*/  I2F.RP R0, R7 ;  /* 0x0000000700007306 */ /* 0x000e620000209400 */
[C---:B------:R-:W-:Y:S02]  /*01f0*/  IMAD R125, R150.reuse, 0x30, RZ ;  /* 0x00000030967d7824 */ /* 0x040fe400078e02ff */
[C---:B------:R-:W-:Y:S02]  /*0200*/  IMAD R131, R150.reuse, 0x24, RZ ;  /* 0x0000002496837824 */ /* 0x040fe400078e02ff */
[C---:B------:R-:W-:Y:S01]  /*0210*/  IMAD R121, R150.reuse, 0x38, RZ ;  /* 0x0000003896797824 */ /* 0x040fe200078e02ff */
[----:B---3--:R-:W-:Y:S01]  /*0220*/  IABS R11, R5 ;  /* 0x00000005000b7213 */ /* 0x008fe20000000000 */
[C---:B------:R-:W-:Y:S02]  /*0230*/  IMAD R129, R150.reuse, 0x2c, RZ ;  /* 0x0000002c96817824 */ /* 0x040fe400078e02ff */
[----:B------:R-:W-:-:S02]  /*0240*/  IMAD R123, R150, 0x34, RZ ;  /* 0x00000034967b7824 */ /* 0x000fc400078e02ff */
[C---:B------:R-:W-:Y:S02]  /*0250*/  IMAD R83, R150.reuse, 0x48, RZ ;  /* 0x0000004896537824 */ /* 0x040fe400078e02ff */
[C---:B------:R-:W-:Y:S01]  /*0260*/  IMAD R87, R150.reuse, 0x3c, RZ ;  /* 0x0000003c96577824 */ /* 0x040fe200078e02ff */
[----:B-1----:R-:W1:Y:S01]  /*0270*/  MUFU.RCP R0, R0 ;  /* 0x0000000000007308 */ /* 0x002e620000001000 */
[C---:B------:R-:W-:Y:S02]  /*0280*/  IMAD R77, R150.reuse, 0x50, RZ ;  /* 0x00000050964d7824 */ /* 0x040fe400078e02ff */
[C---:B------:R-:W-:Y:S02]  /*0290*/  IMAD R85, R150.reuse, 0x44, RZ ;  /* 0x0000004496557824 */ /* 0x040fe400078e02ff */
[C---:B------:R-:W-:Y:S02]  /*02a0*/  IMAD R73, R150.reuse, 0x58, RZ ;  /* 0x0000005896497824 */ /* 0x040fe400078e02ff */
[----:B------:R-:W-:-:S02]  /*02b0*/  IMAD R81, R150, 0x4c, RZ ;  /* 0x0000004c96517824 */ /* 0x000fc400078e02ff */
[C---:B------:R-:W-:Y:S02]  /*02c0*/  IMAD R90, R150.reuse, 0x16, RZ ;  /* 0x00000016965a7824 */ /* 0x040fe400078e02ff */
[C---:B------:R-:W-:Y:S02]  /*02d0*/  IMAD R71, R150.reuse, 0x60, RZ ;  /* 0x0000006096477824 */ /* 0x040fe400078e02ff */
[C---:B------:R-:W-:Y:S02]  /*02e0*/  IMAD R88, R150.reuse, 0x13, RZ ;  /* 0x0000001396587824 */ /* 0x040fe400078e02ff */
[----:B------:R-:W-:Y:S02]  /*02f0*/  IMAD R79, R150, 0x54, RZ ;  /* 0x00000054964f7824 */ /* 0x000fe400078e02ff */
[----:B-1----:R-:W-:Y:S01]  /*0300*/  VIADD R2, R0, 0xffffffe ;  /* 0x0ffffffe00027836 */ /* 0x002fe20000000000 */
[----:B------:R-:W-:Y:S01]  /*0310*/  IABS R0, R4 ;  /* 0x0000000400007213 */ /* 0x000fe20000000000 */
[----:B------:R-:W-:-:S02]  /*0320*/  IMAD R67, R150, 0x64, RZ ;  /* 0x0000006496437824 */ /* 0x000fc400078e02ff */
[----:B------:R1:W3:Y:S01]  /*0330*/  F2I.FTZ.U32.TRUNC.NTZ R3, R2 ;  /* 0x0000000200037305 */ /* 0x0002e2000021f000 */
[C---:B------:R-:W-:Y:S02]  /*0340*/  IMAD R89, R150.reuse, 0x15, RZ ;  /* 0x0000001596597824 */ /* 0x040fe400078e02ff */
[----:B------:R-:W-:Y:S02]  /*0350*/  IMAD.MOV R0, RZ, RZ, -R0 ;  /* 0x000000ffff007224 */ /* 0x000fe400078e0a00 */
[C---:B------:R-:W-:Y:S02]  /*0360*/  IMAD R75, R150.reuse, 0x5c, RZ ;  /* 0x0000005c964b7824 */ /* 0x040fe400078e02ff */
[C---:B------:R-:W-:Y:S02]  /*0370*/  IMAD R92, R150.reuse, 0x19, RZ ;  /* 0x00000019965c7824 */ /* 0x040fe400078e02ff */
[----:B-1----:R-:W-:Y:S02]  /*0380*/  IMAD.MOV.U32 R2, RZ, RZ, RZ ;  /* 0x000000ffff027224 */ /* 0x002fe400078e00ff */
[----:B------:R-:W-:-:S02]  /*0390*/  IMAD R69, R150, 0x68, RZ ;  /* 0x0000006896457824 */ /* 0x000fc400078e02ff */
[C---:B------:R-:W-:Y:S02]  /*03a0*/  IMAD R91, R150.reuse, 0x17, RZ ;  /* 0x00000017965b7824 */ /* 0x040fe400078e02ff */
[--C-:B---3--:R-:W-:Y:S02]  /*03b0*/  IMAD.MOV R6, RZ, RZ, -R3.reuse ;  /* 0x000000ffff067224 */ /* 0x108fe400078e0a03 */
[----:B------:R-:W-:Y:S02]  /*03c0*/  IMAD R93, R150, 0x1a, RZ ;  /* 0x0000001a965d7824 */ /* 0x000fe400078e02ff */
[----:B------:R-:W-:Y:S02]  /*03d0*/  IMAD R9, R6, R7, RZ ;  /* 0x0000000706097224 */ /* 0x000fe400078e02ff */
[----:B------:R-:W-:Y:S02]  /*03e0*/  IMAD R63, R150, 0x6c, RZ ;  /* 0x0000006c963f7824 */ /* 0x000fe400078e02ff */
[----:B------:R-:W-:Y:S01]  /*03f0*/  IMAD.HI.U32 R2, R3, R9, R2 ;  /* 0x0000000903027227 */ /* 0x000fe200078e0002 */
[----:B------:R-:W-:-:S03]  /*0400*/  SHF.R.U32.HI R9, RZ, 0x1, R10 ;  /* 0x00000001ff097819 */ /* 0x000fc6000001160a */
[----:B------:R-:W-:Y:S02]  /*0410*/  IMAD R94, R150, 0x1b, RZ ;  /* 0x0000001b965e7824 */ /* 0x000fe400078e02ff */
[----:B------:R-:W-:-:S04]  /*0420*/  IMAD.HI.U32 R2, R2, R11, RZ ;  /* 0x0000000b02027227 */ /* 0x000fc800078e00ff */
[----:B------:R-:W-:Y:S02]  /*0430*/  IMAD R0, R2, R0, R11 ;  /* 0x0000000002007224 */ /* 0x000fe400078e020b */
[C---:B------:R-:W-:Y:S02]  /*0440*/  IMAD R65, R150.reuse, 0x74, RZ ;  /* 0x0000007496417824 */ /* 0x040fe400078e02ff */
[C---:B------:R-:W-:Y:S01]  /*0450*/  IMAD R95, R150.reuse, 0x1d, RZ ;  /* 0x0000001d965f7824 */ /* 0x040fe200078e02ff */
[----:B------:R-:W-:Y:S01]  /*0460*/  ISETP.GT.U32.AND P1, PT, R7, R0, PT ;  /* 0x000000000700720c */ /* 0x000fe20003f24070 */
[C---:B------:R-:W-:Y:S02]  /*0470*/  IMAD R59, R150.reuse, 0x78, RZ ;  /* 0x00000078963b7824 */ /* 0x040fe400078e02ff */
[C---:B------:R-:W-:Y:S02]  /*0480*/  IMAD R96, R150.reuse, 0x1e, RZ ;  /* 0x0000001e96607824 */ /* 0x040fe400078e02ff */
[----:B------:R-:W-:-:S02]  /*0490*/  IMAD R97, R150, 0x1f, RZ ;  /* 0x0000001f96617824 */ /* 0x000fc400078e02ff */
[C---:B------:R-:W-:Y:S02]  /*04a0*/  IMAD R61, R150.reuse, 0x70, RZ ;  /* 0x00000070963d7824 */ /* 0x040fe400078e02ff */
[C---:B------:R-:W-:Y:S02]  /*04b0*/  IMAD R99, R150.reuse, 0x1c, RZ ;  /* 0x0000001c96637824 */ /* 0x040fe400078e02ff */
[----:B------:R-:W-:Y:S02]  /*04c0*/  IMAD R100, R150, 0x7, RZ ;  /* 0x0000000796647824 */ /* 0x000fe400078e02ff */
[----:B------:R-:W-:Y:S02]  /*04d0*/  @!P1 IMAD.IADD R0, R0, 0x1, -R7 ;  /* 0x0000000100009824 */ /* 0x000fe400078e0a07 */
[----:B------:R-:W-:Y:S01]  /*04e0*/  @!P1 VIADD R2, R2, 0x1 ;  /* 0x0000000102029836 */ /* 0x000fe20000000000 */
[----:B------:R-:W-:Y:S01]  /*04f0*/  ISETP.NE.AND P1, PT, R4, RZ, PT ;  /* 0x000000ff0400720c */ /* 0x000fe20003f25270 */
[----:B------:R-:W-:Y:S01]  /*0500*/  VIADD R43, R138, 0xffffffdc ;  /* 0xffffffdc8a2b7836 */ /* 0x000fe20000000000 */
[----:B------:R-:W-:Y:S01]  /*0510*/  ISETP.GE.U32.AND P0, PT, R0, R7, PT ;  /* 0x000000070000720c */ /* 0x000fe20003f06070 */
[C---:B------:R-:W-:Y:S01]  /*0520*/  VIADD R47, R138.reuse, 0xffffffde ;  /* 0xffffffde8a2f7836 */ /* 0x040fe20000000000 */
[----:B------:R-:W-:Y:S01]  /*0530*/  LOP3.LUT R0, R5, R4, RZ, 0x3c, !PT ;  /* 0x0000000405007212 */ /* 0x000fe200078e3cff */
[----:B------:R-:W-:-:S02]  /*0540*/  VIADD R48, R138, 0xffffffdf ;  /* 0xffffffdf8a307836 */ /* 0x000fc40000000000 */
[----:B------:R-:W-:Y:S01]  /*0550*/  VIADD R51, R138, 0xffffffda ;  /* 0xffffffda8a337836 */ /* 0x000fe20000000000 */
[----:B------:R-:W-:Y:S01]  /*0560*/  ISETP.GE.AND P2, PT, R0, RZ, PT ;  /* 0x000000ff0000720c */ /* 0x000fe20003f46270 */
[----:B------:R-:W-:Y:S02]  /*0570*/  VIADD R0, R142, 0xff ;  /* 0x000000ff8e007836 */ /* 0x000fe40000000000 */
[C---:B------:R-:W-:Y:S02]  /*0580*/  VIADD R52, R138.reuse, 0xffffffdb ;  /* 0xffffffdb8a347836 */ /* 0x040fe40000000000 */
[----:B------:R-:W-:Y:S01]  /*0590*/  VIADD R55, R138, 0xffffffd6 ;  /* 0xffffffd68a377836 */ /* 0x000fe20000000000 */
[----:B------:R-:W-:Y:S01]  /*05a0*/  SHF.R.S32.HI R3, RZ, 0x1f, R0 ;  /* 0x0000001fff037819 */ /* 0x000fe20000011400 */
[----:B------:R-:W-:Y:S02]  /*05b0*/  @P0 VIADD R2, R2, 0x1 ;  /* 0x0000000102020836 */ /* 0x000fe40000000000 */
[C---:B------:R-:W-:Y:S01]  /*05c0*/  VIADD R170, R138.reuse, 0xffffffe0 ;  /* 0xffffffe08aaa7836 */ /* 0x040fe20000000000 */
[----:B------:R-:W-:Y:S01]  /*05d0*/  LEA.HI R3, R3, R0, RZ, 0x8 ;  /* 0x0000000003037211 */ /* 0x000fe200078f40ff */
[----:B------:R-:W-:-:S02]  /*05e0*/  VIADD R56, R138, 0xffffffd7 ;  /* 0xffffffd78a387836 */ /* 0x000fc40000000000 */
[----:B------:R-:W-:Y:S01]  /*05f0*/  @!P2 IMAD.MOV R2, RZ, RZ, -R2 ;  /* 0x000000ffff02a224 */ /* 0x000fe200078e0a02 */
[----:B------:R-:W-:Y:S01]  /*0600*/  @!P1 LOP3.LUT R2, RZ, R4, RZ, 0x33, !PT ;  /* 0x00000004ff029212 */ /* 0x000fe200078e33ff */
[C---:B------:R-:W-:Y:S02]  /*0610*/  VIADD R103, R138.reuse, 0xffffffd2 ;  /* 0xffffffd28a677836 */ /* 0x040fe40000000000 */
[----:B------:R-:W-:Y:S02]  /*0620*/  VIADD R137, R138, 0xffffffc0 ;  /* 0xffffffc08a897836 */ /* 0x000fe40000000000 */
[----:B------:R-:W-:Y:S02]  /*0630*/  IMAD.SHL.U32 R13, R2, 0x8, RZ ;  /* 0x00000008020d7824 */ /* 0x000fe400078e00ff */
[----:B------:R-:W-:-:S03]  /*0640*/  IMAD.MOV R2, RZ, RZ, -R2 ;  /* 0x000000ffff027224 */ /* 0x000fc600078e0a02 */
[----:B------:R-:W-:Y:S01]  /*0650*/  LEA.HI.SX32 R3, R3, -R13, 0x18 ;  /* 0x8000000d03037211 */ /* 0x000fe200078fc2ff */
[----:B------:R-:W-:Y:S02]  /*0660*/  IMAD R14, R4, R2, R5 ;  /* 0x00000002040e7224 */ /* 0x000fe400078e0205 */
[----:B------:R-:W-:Y:S01]  /*0670*/  IMAD.MOV.U32 R2, RZ, RZ, RZ ;  /* 0x000000ffff027224 */ /* 0x000fe200078e00ff */
[----:B------:R-:W-:Y:S02]  /*0680*/  VIMNMX R15, R3, 0x8, PT ;  /* 0x00000008030f7848 */ /* 0x000fe40003fe0100 */
[----:B------:R-:W-:Y:S02]  /*0690*/  IABS R4, R14 ;  /* 0x0000000e00047213 */ /* 0x000fe40000000000 */
[----:B------:R-:W-:-:S04]  /*06a0*/  IABS R7, R15 ;  /* 0x0000000f00077213 */ /* 0x000fc80000000000 */
[----:B------:R-:W1:Y:S08]  /*06b0*/  I2F.RP R0, R7 ;  /* 0x0000000700007306 */ /* 0x000e700000209400 */
[----:B-1----:R-:W1:Y:S02]  /*06c0*/  MUFU.RCP R0, R0 ;  /* 0x0000000000007308 */ /* 0x002e640000001000 */
[----:B-1----:R-:W-:-:S06]  /*06d0*/  VIADD R3, R0, 0xffffffe ;  /* 0x0ffffffe00037836 */ /* 0x002fcc0000000000 */
[----:B------:R-:W1:Y:S02]  /*06e0*/  F2I.FTZ.U32.TRUNC.NTZ R3, R3 ;  /* 0x0000000300037305 */ /* 0x000e64000021f000 */
[----:B-1----:R-:W-:-:S04]  /*06f0*/  IMAD.MOV R6, RZ, RZ, -R3 ;  /* 0x000000ffff067224 */ /* 0x002fc800078e0a03 */
[----:B------:R-:W-:Y:S01]  /*0700*/  IMAD R5, R6, R7, RZ ;  /* 0x0000000706057224 */ /* 0x000fe200078e02ff */
[----:B------:R-:W-:-:S03]  /*0710*/  IABS R6, R15 ;  /* 0x0000000f00067213 */ /* 0x000fc60000000000 */
[----:B------:R-:W-:Y:S02]  /*0720*/  IMAD.HI.U32 R2, R3, R5, R2 ;  /* 0x0000000503027227 */ /* 0x000fe400078e0002 */
[----:B------:R-:W1:Y:S02]  /*0730*/  I2F.RP R3, R24 ;  /* 0x0000001800037306 */ /* 0x000e640000209400 */
[----:B------:R-:W-:Y:S02]  /*0740*/  IMAD.MOV.U32 R5, RZ, RZ, R4 ;  /* 0x000000ffff057224 */ /* 0x000fe400078e0004 */
[----:B------:R-:W-:Y:S02]  /*0750*/  IMAD.MOV R0, RZ, RZ, -R6 ;  /* 0x000000ffff007224 */ /* 0x000fe400078e0a06 */
[----:B------:R-:W-:Y:S02]  /*0760*/  IMAD.HI.U32 R2, R2, R5, RZ ;  /* 0x0000000502027227 */ /* 0x000fe400078e00ff */
[----:B------:R-:W3:Y:S02]  /*0770*/  I2F.RP R4, R23 ;  /* 0x0000001700047306 */ /* 0x000ee40000209400 */
[----:B------:R-:W-:Y:S01]  /*0780*/  IMAD R0, R2, R0, R5 ;  /* 0x0000000002007224 */ /* 0x000fe200078e0205 */
[----:B------:R-:W-:Y:S01]  /*0790*/  MOV R5, 0x400 ;  /* 0x0000040000057802 */ /* 0x000fe20000000f00 */
[----:B--2---:R-:W-:-:S03]  /*07a0*/  IMAD.SHL.U32 R6, R22, 0x40, RZ ;  /* 0x0000004016067824 */ /* 0x004fc600078e00ff */
[----:B------:R-:W-:Y:S01]  /*07b0*/  ISETP.GT.U32.AND P1, PT, R7, R0, PT ;  /* 0x000000000700720c */ /* 0x000fe20003f24070 */
[----:B-1----:R-:W1:Y:S01]  /*07c0*/  MUFU.RCP R3, R3 ;  /* 0x0000000300037308 */ /* 0x002e620000001000 */
[----:B------:R-:W-:-:S07]  /*07d0*/  LEA R5, R22, R5, 0x18 ;  /* 0x0000000516057211 */ /* 0x000fce00078ec0ff */
[----:B---3--:R-:W2:Y:S04]  /*07e0*/  MUFU.RCP R4, R4 ;  /* 0x0000000400047308 */ /* 0x008ea80000001000 */
[----:B------:R-:W-:Y:S02]  /*07f0*/  @!P1 IMAD.IADD R0, R0, 0x1, -R7 ;  /* 0x0000000100009824 */ /* 0x000fe400078e0a07 */
[----:B------:R-:W-:Y:S01]  /*0800*/  @!P1 VIADD R2, R2, 0x1 ;  /* 0x0000000102029836 */ /* 0x000fe20000000000 */
[----:B------:R-:W-:Y:S02]  /*0810*/  ISETP.NE.AND P1, PT, R15, RZ, PT ;  /* 0x000000ff0f00720c */ /* 0x000fe40003f25270 */
[----:B------:R-:W-:Y:S01]  /*0820*/  ISETP.GE.U32.AND P0, PT, R0, R7, PT ;  /* 0x000000070000720c */ /* 0x000fe20003f06070 */
[----:B------:R-:W-:Y:S01]  /*0830*/  IMAD.SHL.U32 R7, R101, 0x40, RZ ;  /* 0x0000004065077824 */ /* 0x000fe200078e00ff */
[----:B------:R-:W-:-:S04]  /*0840*/  LOP3.LUT R0, R14, R15, RZ, 0x3c, !PT ;  /* 0x0000000f0e007212 */ /* 0x000fc800078e3cff */
[----:B------:R-:W-:Y:S01]  /*0850*/  ISETP.GE.AND P2, PT, R0, RZ, PT ;  /* 0x000000ff0000720c */ /* 0x000fe20003f46270 */
[----:B-1----:R-:W-:Y:S01]  /*0860*/  VIADD R0, R3, 0xffffffe ;  /* 0x0ffffffe03007836 */ /* 0x002fe20000000000 */
[----:B------:R-:W-:Y:S01]  /*0870*/  LOP3.LUT R11, R7, 0x400, RZ, 0xc0, !PT ;  /* 0x00000400070b7812 */ /* 0x000fe200078ec0ff */
[----:B--2---:R-:W-:Y:S02]  /*0880*/  VIADD R7, R4, 0xffffffe ;  /* 0x0ffffffe04077836 */ /* 0x004fe40000000000 */
[----:B------:R1:W2:Y:S01]  /*0890*/  F2I.FTZ.U32.TRUNC.NTZ R3, R0 ;  /* 0x0000000000037305 */ /* 0x0002a2000021f000 */
[----:B------:R-:W-:Y:S01]  /*08a0*/  IADD3 R11, R11, R5, R12 ;  /* 0x000000050b0b7210 */ /* 0x000fe20007ffe00c */
[----:B------:R-:W-:-:S04]  /*08b0*/  @P0 VIADD R2, R2, 0x1 ;  /* 0x0000000102020836 */ /* 0x000fc80000000000 */
[----:B------:R-:W-:Y:S02]  /*08c0*/  IMAD.MOV.U32 R16, RZ, RZ, R2 ;  /* 0x000000ffff107224 */ /* 0x000fe400078e0002 */
[----:B------:R-:W-:Y:S01]  /*08d0*/  IMAD.SHL.U32 R2, R136, 0x4, RZ ;  /* 0x0000000488027824 */ /* 0x000fe200078e00ff */
[----:B-1----:R-:W-:Y:S01]  /*08e0*/  LEA.HI R0, R101, R6, RZ, 0x1b ;  /* 0x0000000665007211 */ /* 0x002fe200078fd8ff */
[----:B------:R-:W-:Y:S01]  /*08f0*/  @!P2 IMAD.MOV R16, RZ, RZ, -R16 ;  /* 0x000000ffff10a224 */ /* 0x000fe200078e0a10 */
[----:B------:R-:W-:Y:S01]  /*0900*/  @!P1 LOP3.LUT R16, RZ, R15, RZ, 0x33, !PT ;  /* 0x0000000fff109212 */ /* 0x000fe200078e33ff */
[----:B------:R-:W1:Y:S01]  /*0910*/  F2I.FTZ.U32.TRUNC.NTZ R7, R7 ;  /* 0x0000000700077305 */ /* 0x000e62000021f000 */
[----:B------:R-:W-:Y:S01]  /*0920*/  LOP3.LUT R4, R2, R9, RZ, 0x3c, !PT ;  /* 0x0000000902047212 */ /* 0x000fe200078e3cff */
[----:B------:R-:W-:Y:S02]  /*0930*/  IMAD.MOV.U32 R2, RZ, RZ, RZ ;  /* 0x000000ffff027224 */ /* 0x000fe400078e00ff */
[----:B------:R-:W-:-:S02]  /*0940*/  IMAD.SHL.U32 R31, R16, 0x80, RZ ;  /* 0x00000080101f7824 */ /* 0x000fc400078e00ff */
[----:B--2---:R-:W-:-:S03]  /*0950*/  IMAD.MOV R17, RZ, RZ, -R3 ;  /* 0x000000ffff117224 */ /* 0x004fc600078e0a03 */
[----:B------:R-:W-:Y:S01]  /*0960*/  LOP3.LUT R8, R31, 0x43, R0, 0xf8, !PT ;  /* 0x000000431f087812 */ /* 0x000fe200078ef800 */
[----:B------:R-:W-:Y:S02]  /*0970*/  IMAD R9, R17, R24, RZ ;  /* 0x0000001811097224 */ /* 0x000fe400078e02ff */
[----:B------:R-:W-:Y:S01]  /*0980*/  IMAD.MOV R0, RZ, RZ, -R16 ;  /* 0x000000ffff007224 */ /* 0x000fe200078e0a10 */
[----:B------:R-:W-:Y:S01]  /*0990*/  LOP3.LUT R16, R8, 0x3c, RZ, 0xfc, !PT ;  /* 0x0000003c08107812 */ /* 0x000fe200078efcff */
[----:B------:R-:W-:Y:S01]  /*09a0*/  IMAD.HI.U32 R9, R3, R9, R2 ;  /* 0x0000000903097227 */ /* 0x000fe200078e0002 */
[----:B------:R-:W-:Y:S02]  /*09b0*/  IABS R12, R8 ;  /* 0x00000008000c7213 */ /* 0x000fe40000000000 */
[----:B------:R-:W-:Y:S01]  /*09c0*/  IABS R21, R16 ;  /* 0x0000001000157213 */ /* 0x000fe20000000000 */
[----:B------:R-:W-:Y:S01]  /*09d0*/  IMAD R2, R10, 0x8, R11 ;  /* 0x000000080a027824 */ /* 0x000fe200078e020b */
[----:B------:R-:W-:Y:S01]  /*09e0*/  LOP3.LUT R3, R6, 0x80, RZ, 0xc0, !PT ;  /* 0x0000008006037812 */ /* 0x000fe200078ec0ff */
[----:B------:R-:W-:Y:S01]  /*09f0*/  IMAD R0, R15, R0, R14 ;  /* 0x000000000f007224 */ /* 0x000fe200078e020e */
[C---:B------:R-:W-:Y:S01]  /*0a00*/  LOP3.LUT R33, R8.reuse, 0x10, RZ, 0xfc, !PT ;  /* 0x0000001008217812 */ /* 0x040fe200078efcff */
[----:B------:R-:W-:Y:S01]  /*0a10*/  IMAD.HI.U32 R11, R9, R21, RZ ;  /* 0x00000015090b7227 */ /* 0x000fe200078e00ff */
[----:B------:R-:W-:-:S02]  /*0a20*/  LOP3.LUT R34, R8, 0x14, RZ, 0xfc, !PT ;  /* 0x0000001408227812 */ /* 0x000fc400078efcff */
[----:B------:R-:W-:Y:S01]  /*0a30*/  IABS R17, R33 ;  /* 0x0000002100117213 */ /* 0x000fe20000000000 */
[----:B------:R-:W-:Y:S01]  /*0a40*/  IMAD.MOV R11, RZ, RZ, -R11 ;  /* 0x000000ffff0b7224 */ /* 0x000fe200078e0a0b */
[----:B------:R-:W-:Y:S01]  /*0a50*/  IABS R18, R34 ;  /* 0x0000002200127213 */ /* 0x000fe20000000000 */
[----:B------:R-:W-:Y:S01]  /*0a60*/  IMAD.HI.U32 R10, R9, R12, RZ ;  /* 0x0000000c090a7227 */ /* 0x000fe200078e00ff */
[----:B------:R-:W-:Y:S02]  /*0a70*/  ISETP.GE.AND P3, PT, R16, RZ, PT ;  /* 0x000000ff1000720c */ /* 0x000fe40003f66270 */
[----:B------:R-:W-:Y:S01]  /*0a80*/  LOP3.LUT R35, R8, 0x18, RZ, 0xfc, !PT ;  /* 0x0000001808237812 */ /* 0x000fe200078efcff */
[----:B------:R-:W-:Y:S01]  /*0a90*/  IMAD R21, R24, R11, R21 ;  /* 0x0000000b18157224 */ /* 0x000fe200078e0215 */
[C---:B------:R-:W-:Y:S01]  /*0aa0*/  LOP3.LUT R11, R8.reuse, 0xc, RZ, 0xfc, !PT ;  /* 0x0000000c080b7812 */ /* 0x040fe200078efcff */
[----:B------:R-:W-:Y:S01]  /*0ab0*/  IMAD.IADD R0, R13, 0x1, R0 ;  /* 0x000000010d007824 */ /* 0x000fe200078e0200 */
[----:B------:R-:W-:Y:S01]  /*0ac0*/  LOP3.LUT R37, R8, 0x20, RZ, 0xfc, !PT ;  /* 0x0000002008257812 */ /* 0x000fe200078efcff */
[----:B------:R-:W-:Y:S01]  /*0ad0*/  IMAD.MOV R15, RZ, RZ, -R10 ;  /* 0x000000ffff0f7224 */ /* 0x000fe200078e0a0a */
[----:B------:R-:W-:Y:S01]  /*0ae0*/  ISETP.GT.U32.AND P2, PT, R24, R21, PT ;  /* 0x000000151800720c */ /* 0x000fe20003f44070 */
[----:B-1----:R-:W-:Y:S01]  /*0af0*/  IMAD.MOV R14, RZ, RZ, -R7 ;  /* 0x000000ffff0e7224 */ /* 0x002fe200078e0a07 */
[----:B------:R-:W-:Y:S01]  /*0b00*/  LOP3.LUT R10, R8, 0x8, RZ, 0xfc, !PT ;  /* 0x00000008080a7812 */ /* 0x000fe200078efcff */
[----:B------:R-:W-:Y:S01]  /*0b10*/  IMAD R3, R0, 0x100, R3 ;  /* 0x0000010000037824 */ /* 0x000fe200078e0203 */
[----:B------:R-:W-:Y:S01]  /*0b20*/  IABS R16, R11 ;  /* 0x0000000b00107213 */ /* 0x000fe20000000000 */
[----:B------:R-:W-:Y:S01]  /*0b30*/  IMAD R0, R24, R15, R12 ;  /* 0x0000000f18007224 */ /* 0x000fe200078e020c */
[----:B------:R-:W-:Y:S01]  /*0b40*/  IABS R15, R10 ;  /* 0x0000000a000f7213 */ /* 0x000fe20000000000 */
[----:B------:R-:W-:Y:S01]  /*0b50*/  IMAD R13, R14, R23, RZ ;  /* 0x000000170e0d7224 */ /* 0x000fe200078e02ff */
[----:B------:R-:W-:Y:S01]  /*0b60*/  ISETP.GE.AND P1, PT, R10, RZ, PT ;  /* 0x000000ff0a00720c */ /* 0x000fe20003f26270 */
[----:B------:R-:W-:Y:S01]  /*0b70*/  IMAD.MOV.U32 R6, RZ, RZ, RZ ;  /* 0x000000ffff067224 */ /* 0x000fe200078e00ff */
[----:B------:R-:W-:Y:S01]  /*0b80*/  ISETP.GE.AND P0, PT, R11, RZ, PT ;  /* 0x000000ff0b00720c */ /* 0x000fe20003f06270 */
[----:B------:R-:W-:Y:S01]  /*0b90*/  IMAD.HI.U32 R10, R9, R15, RZ ;  /* 0x0000000f090a7227 */ /* 0x000fe200078e00ff */
[----:B------:R-:W-:-:S02]  /*0ba0*/  IABS R25, R37 ;  /* 0x0000002500197213 */ /* 0x000fc40000000000 */
[----:B------:R-:W-:Y:S01]  /*0bb0*/  LOP3.LUT R36, R8, 0x1c, RZ, 0xfc, !PT ;  /* 0x0000001c08247812 */ /* 0x000fe200078efcff */
[----:B------:R-:W-:Y:S01]  /*0bc0*/  @!P2 IMAD.IADD R21, R21, 0x1, -R24 ;  /* 0x000000011515a824 */ /* 0x000fe200078e0a18 */
[----:B------:R-:W-:Y:S01]  /*0bd0*/  ISETP.GT.U32.AND P2, PT, R24, R0, PT ;  /* 0x000000001800720c */ /* 0x000fe20003f44070 */
[----:B------:R-:W-:Y:S01]  /*0be0*/  IMAD.HI.U32 R6, R7, R13, R6 ;  /* 0x0000000d07067227 */ /* 0x000fe200078e0006 */
[----:B------:R-:W-:Y:S02]  /*0bf0*/  LOP3.LUT R7, R8, 0x4, RZ, 0xfc, !PT ;  /* 0x0000000408077812 */ /* 0x000fe400078efcff */
[----:B------:R-:W-:Y:S01]  /*0c00*/  ISETP.GT.U32.AND P6, PT, R24, R21, PT ;  /* 0x000000151800720c */ /* 0x000fe20003fc4070 */
[----:B------:R-:W-:Y:S01]  /*0c10*/  IMAD.MOV R10, RZ, RZ, -R10 ;  /* 0x000000ffff0a7224 */ /* 0x000fe200078e0a0a */
[----:B------:R-:W-:Y:S01]  /*0c20*/  IABS R14, R7 ;  /* 0x00000007000e7213 */ /* 0x000fe20000000000 */
[----:B------:R-:W-:Y:S01]  /*0c30*/  IMAD.HI.U32 R12, R9, R17, RZ ;  /* 0x00000011090c7227 */ /* 0x000fe200078e00ff */
[----:B------:R-:W-:-:S02]  /*0c40*/  ISETP.GE.AND P5, PT, R7, RZ, PT ;  /* 0x000000ff0700720c */ /* 0x000fc40003fa6270 */
[----:B------:R-:W-:Y:S01]  /*0c50*/  IABS R20, R36 ;  /* 0x0000002400147213 */ /* 0x000fe20000000000 */
[----:B------:R-:W-:Y:S01]  /*0c60*/  IMAD R10, R24, R10, R15 ;  /* 0x0000000a180a7224 */ /* 0x000fe200078e020f */
[C---:B------:R-:W-:Y:S01]  /*0c70*/  LOP3.LUT R38, R8.reuse, 0x24, RZ, 0xfc, !PT ;  /* 0x0000002408267812 */ /* 0x040fe200078efcff */
[----:B------:R-:W-:Y:S01]  /*0c80*/  IMAD.HI.U32 R7, R9, R14, RZ ;  /* 0x0000000e09077227 */ /* 0x000fe200078e00ff */
[----:B------:R-:W-:Y:S02]  /*0c90*/  LOP3.LUT R39, R8, 0x28, RZ, 0xfc, !PT ;  /* 0x0000002808277812 */ /* 0x000fe400078efcff */
[----:B------:R-:W-:Y:S01]  /*0ca0*/  IABS R26, R38 ;  /* 0x00000026001a7213 */ /* 0x000fe20000000000 */
[----:B------:R-:W-:Y:S01]  /*0cb0*/  @!P6 IMAD.IADD R21, R21, 0x1, -R24 ;  /* 0x000000011515e824 */ /* 0x000fe200078e0a18 */
[----:B------:R-:W-:Y:S01]  /*0cc0*/  ISETP.GT.U32.AND P6, PT, R24, R10, PT ;  /* 0x0000000a1800720c */ /* 0x000fe20003fc4070 */
[----:B------:R-:W-:Y:S01]  /*0cd0*/  IMAD.MOV R7, RZ, RZ, -R7 ;  /* 0x000000ffff077224 */ /* 0x000fe200078e0a07 */
[C---:B------:R-:W-:Y:S01]  /*0ce0*/  LOP3.LUT R40, R8.reuse, 0x2c, RZ, 0xfc, !PT ;  /* 0x0000002c08287812 */ /* 0x040fe200078efcff */
[----:B------:R-:W-:Y:S01]  /*0cf0*/  IMAD.HI.U32 R13, R9, R18, RZ ;  /* 0x00000012090d7227 */ /* 0x000fe200078e00ff */
[----:B------:R-:W-:-:S02]  /*0d00*/  LOP3.LUT R41, R8, 0x30, RZ, 0xfc, !PT ;  /* 0x0000003008297812 */ /* 0x000fc400078efcff */
[----:B------:R-:W-:Y:S01]  /*0d10*/  LOP3.LUT R42, R8, 0x34, RZ, 0xfc, !PT ;  /* 0x00000034082a7812 */ /* 0x000fe200078efcff */
[----:B------:R-:W-:Y:S01]  /*0d20*/  IMAD R7, R24, R7, R14 ;  /* 0x0000000718077224 */ /* 0x000fe200078e020e */
[----:B------:R-:W-:Y:S01]  /*0d30*/  LOP3.LUT R32, R8, 0x38, RZ, 0xfc, !PT ;  /* 0x0000003808207812 */ /* 0x000fe200078efcff */
[----:B------:R-:W-:Y:S01]  /*0d40*/  IMAD.MOV R12, RZ, RZ, -R12 ;  /* 0x000000ffff0c7224 */ /* 0x000fe200078e0a0c */
[----:B------:R-:W-:Y:S01]  /*0d50*/  IABS R28, R41 ;  /* 0x00000029001c7213 */ /* 0x000fe20000000000 */
[----:B------:R-:W-:Y:S01]  /*0d60*/  IMAD.MOV R13, RZ, RZ, -R13 ;  /* 0x000000ffff0d7224 */ /* 0x000fe200078e0a0d */
[----:B------:R-:W-:Y:S01]  /*0d70*/  ISETP.GT.U32.AND P4, PT, R24, R7, PT ;  /* 0x000000071800720c */ /* 0x000fe20003f84070 */
[----:B------:R-:W-:Y:S01]  /*0d80*/  @!P6 IMAD.IADD R10, R10, 0x1, -R24 ;  /* 0x000000010a0ae824 */ /* 0x000fe200078e0a18 */
[----:B------:R-:W-:Y:S01]  /*0d90*/  IABS R29, R42 ;  /* 0x0000002a001d7213 */ /* 0x000fe20000000000 */
[C---:B------:R-:W-:Y:S01]  /*0da0*/  IMAD R12, R24.reuse, R12, R17 ;  /* 0x0000000c180c7224 */ /* 0x040fe200078e0211 */
[----:B------:R-:W-:Y:S01]  /*0db0*/  IABS R30, R32 ;  /* 0x00000020001e7213 */ /* 0x000fe20000000000 */
[C---:B------:R-:W-:Y:S01]  /*0dc0*/  IMAD R13, R24.reuse, R13, R18 ;  /* 0x0000000d180d7224 */ /* 0x040fe200078e0212 */
[----:B------:R-:W-:Y:S01]  /*0dd0*/  ISETP.GT.U32.AND P6, PT, R24, R10, PT ;  /* 0x0000000a1800720c */ /* 0x000fe20003fc4070 */
[----:B------:R-:W-:Y:S01]  /*0de0*/  IMAD.HI.U32 R11, R9, R16, RZ ;  /* 0x00000010090b7227 */ /* 0x000fe200078e00ff */
[----:B------:R-:W-:-:S03]  /*0df0*/  IABS R18, R35 ;  /* 0x0000002300127213 */ /* 0x000fc60000000000 */
[--C-:B------:R-:W-:Y:S02]  /*0e00*/  @!P2 IMAD.IADD R0, R0, 0x1, -R24.reuse ;  /* 0x000000010000a824 */ /* 0x100fe400078e0a18 */
[--C-:B------:R-:W-:Y:S02]  /*0e10*/  @!P4 IMAD.IADD R7, R7, 0x1, -R24.reuse ;  /* 0x000000010707c824 */ /* 0x100fe400078e0a18 */
[----:B------:R-:W-:Y:S01]  /*0e20*/  IMAD.HI.U32 R14, R9, R18, RZ ;  /* 0x00000012090e7227 */ /* 0x000fe200078e00ff */
[C---:B------:R-:W-:Y:S02]  /*0e30*/  ISETP.GT.U32.AND P2, PT, R24.reuse, R0, PT ;  /* 0x000000001800720c */ /* 0x040fe40003f44070 */
[----:B------:R-:W-:Y:S01]  /*0e40*/  ISETP.GT.U32.AND P4, PT, R24, R7, PT ;  /* 0x000000071800720c */ /* 0x000fe20003f84070 */
[----:B------:R-:W-:Y:S01]  /*0e50*/  @!P6 IMAD.IADD R10, R10, 0x1, -R24 ;  /* 0x000000010a0ae824 */ /* 0x000fe200078e0a18 */
[----:B------:R-:W-:Y:S01]  /*0e60*/  ISETP.GT.U32.AND P6, PT, R24, R12, PT ;  /* 0x0000000c1800720c */ /* 0x000fe20003fc4070 */
[----:B------:R-:W-:-:S02]  /*0e70*/  IMAD.MOV R11, RZ, RZ, -R11 ;  /* 0x000000ffff0b7224 */ /* 0x000fc400078e0a0b */
[----:B------:R-:W-:Y:S02]  /*0e80*/  IMAD.MOV R19, RZ, RZ, -R14 ;  /* 0x000000ffff137224 */ /* 0x000fe400078e0a0e */
[C---:B------:R-:W-:Y:S02]  /*0e90*/  IMAD R11, R24.reuse, R11, R16 ;  /* 0x0000000b180b7224 */ /* 0x040fe400078e0210 */
[----:B------:R-:W-:Y:S02]  /*0ea0*/  IMAD R14, R24, R19, R18 ;  /* 0x00000013180e7224 */ /* 0x000fe400078e0212 */
[----:B------:R-:W-:-:S04]  /*0eb0*/  IMAD.HI.U32 R16, R9, R25, RZ ;  /* 0x0000001909107227 */ /* 0x000fc800078e00ff */
[--C-:B------:R-:W-:Y:S01]  /*0ec0*/  @!P4 IMAD.IADD R7, R7, 0x1, -R24.reuse ;  /* 0x000000010707c824 */ /* 0x100fe200078e0a18 */
[----:B------:R-:W-:Y:S01]  /*0ed0*/  ISETP.GT.U32.AND P4, PT, R24, R11, PT ;  /* 0x0000000b1800720c */ /* 0x000fe20003f84070 */
[--C-:B------:R-:W-:Y:S01]  /*0ee0*/  @!P6 IMAD.IADD R12, R12, 0x1, -R24.reuse ;  /* 0x000000010c0ce824 */ /* 0x100fe200078e0a18 */
[----:B------:R-:W-:Y:S01]  /*0ef0*/  ISETP.GT.U32.AND P6, PT, R24, R14, PT ;  /* 0x0000000e1800720c */ /* 0x000fe20003fc4070 */
[----:B------:R-:W-:Y:S01]  /*0f00*/  @!P2 IMAD.IADD R0, R0, 0x1, -R24 ;  /* 0x000000010000a824 */ /* 0x000fe200078e0a18 */
[----:B------:R-:W-:Y:S01]  /*0f10*/  ISETP.GE.AND P2, PT, R8, RZ, PT ;  /* 0x000000ff0800720c */ /* 0x000fe20003f46270 */
[----:B------:R-:W-:Y:S02]  /*0f20*/  IMAD.MOV R16, RZ, RZ, -R16 ;  /* 0x000000ffff107224 */ /* 0x000fe400078e0a10 */
[----:B------:R-:W-:-:S04]  /*0f30*/  IMAD.HI.U32 R15, R9, R20, RZ ;  /* 0x00000014090f7227 */ /* 0x000fc800078e00ff */
[C---:B------:R-:W-:Y:S01]  /*0f40*/  IMAD R16, R24.reuse, R16, R25 ;  /* 0x0000001018107224 */ /* 0x040fe200078e0219 */
[----:B------:R-:W-:Y:S01]  /*0f50*/  IABS R25, R39 ;  /* 0x0000002700197213 */ /* 0x000fe20000000000 */
[----:B------:R-:W-:Y:S01]  /*0f60*/  @!P4 IMAD.IADD R11, R11, 0x1, -R24 ;  /* 0x000000010b0bc824 */ /* 0x000fe200078e0a18 */
[----:B------:R-:W-:Y:S01]  /*0f70*/  ISETP.GT.U32.AND P4, PT, R24, R13, PT ;  /* 0x0000000d1800720c */ /* 0x000fe20003f84070 */
[----:B------:R-:W-:Y:S02]  /*0f80*/  IMAD.MOV.U32 R109, RZ, RZ, R0 ;  /* 0x000000ffff6d7224 */ /* 0x000fe400078e0000 */
[----:B------:R-:W-:Y:S01]  /*0f90*/  @!P6 IMAD.IADD R14, R14, 0x1, -R24 ;  /* 0x000000010e0ee824 */ /* 0x000fe200078e0a18 */
[C---:B------:R-:W-:Y:S01]  /*0fa0*/  ISETP.GT.U32.AND P6, PT, R24.reuse, R16, PT ;  /* 0x000000101800720c */ /* 0x040fe20003fc4070 */
[----:B------:R-:W-:Y:S02]  /*0fb0*/  IMAD.MOV R15, RZ, RZ, -R15 ;  /* 0x000000ffff0f7224 */ /* 0x000fe400078e0a0f */
[----:B------:R-:W-:Y:S01]  /*0fc0*/  @!P2 IMAD.MOV R109, RZ, RZ, -R109 ;  /* 0x000000ffff6da224 */ /* 0x000fe200078e0a6d */
[----:B------:R-:W-:Y:S01]  /*0fd0*/  ISETP.GT.U32.AND P2, PT, R24, R11, PT ;  /* 0x0000000b1800720c */ /* 0x000fe20003f44070 */
[----:B------:R-:W-:-:S04]  /*0fe0*/  IMAD.HI.U32 R17, R9, R26, RZ ;  /* 0x0000001a09117227 */ /* 0x000fc800078e00ff */
[C---:B------:R-:W-:Y:S02]  /*0ff0*/  IMAD R15, R24.reuse, R15, R20 ;  /* 0x0000000f180f7224 */ /* 0x040fe400078e0214 */
[----:B------:R-:W-:Y:S02]  /*1000*/  IMAD.MOV R17, RZ, RZ, -R17 ;  /* 0x000000ffff117224 */ /* 0x000fe400078e0a11 */
[----:B------:R-:W-:Y:S02]  /*1010*/  IMAD.MOV.U32 R111, RZ, RZ, R21 ;  /* 0x000000ffff6f7224 */ /* 0x000fe400078e0015 */
[----:B------:R-:W-:Y:S01]  /*1020*/  @!P4 IMAD.IADD R13, R13, 0x1, -R24 ;  /* 0x000000010d0dc824 */ /* 0x000fe200078e0a18 */
[C---:B------:R-:W-:Y:S01]  /*1030*/  ISETP.GT.U32.AND P4, PT, R24.reuse, R15, PT ;  /* 0x0000000f1800720c */ /* 0x040fe20003f84070 */
[C---:B------:R-:W-:Y:S01]  /*1040*/  IMAD R17, R24.reuse, R17, R26 ;  /* 0x0000001118117224 */ /* 0x040fe200078e021a */
[----:B------:R-:W-:Y:S01]  /*1050*/  IABS R26, R40 ;  /* 0x00000028001a7213 */ /* 0x000fe20000000000 */
[----:B------:R-:W-:Y:S01]  /*1060*/  @!P3 IMAD.MOV R111, RZ, RZ, -R111 ;  /* 0x000000ffff6fb224 */ /* 0x000fe200078e0a6f */
[----:B------:R-:W-:Y:S01]  /*1070*/  ISETP.GT.U32.AND P3, PT, R24, R12, PT ;  /* 0x0000000c1800720c */ /* 0x000fe20003f64070 */
[----:B------:R-:W-:-:S02]  /*1080*/  @!P6 IMAD.IADD R16, R16, 0x1, -R24 ;  /* 0x000000011010e824 */ /* 0x000fc400078e0a18 */
[----:B------:R-:W-:-:S04]  /*1090*/  IMAD.HI.U32 R8, R9, R25, RZ ;  /* 0x0000001909087227 */ /* 0x000fc800078e00ff */
[----:B------:R-:W-:Y:S01]  /*10a0*/  @!P2 IMAD.IADD R11, R11, 0x1, -R24 ;  /* 0x000000010b0ba824 */ /* 0x000fe200078e0a18 */
[----:B------:R-:W-:Y:S01]  /*10b0*/  ISETP.GT.U32.AND P2, PT, R24, R17, PT ;  /* 0x000000111800720c */ /* 0x000fe20003f44070 */
[----:B------:R-:W-:-:S04]  /*10c0*/  IMAD.HI.U32 R18, R9, R26, RZ ;  /* 0x0000001a09127227 */ /* 0x000fc800078e00ff */
[----:B------:R-:W-:-:S04]  /*10d0*/  IMAD.HI.U32 R19, R9, R28, RZ ;  /* 0x0000001c09137227 */ /* 0x000fc800078e00ff */
[----:B------:R-:W-:-:S04]  /*10e0*/  IMAD.HI.U32 R20, R9, R29, RZ ;  /* 0x0000001d09147227 */ /* 0x000fc800078e00ff */
[----:B------:R-:W-:Y:S01]  /*10f0*/  @!P1 IMAD.MOV R10, RZ, RZ, -R10 ;  /* 0x000000ffff0a9224 */ /* 0x000fe200078e0a0a */
[----:B------:R-:W-:Y:S01]  /*1100*/  ISETP.GT.U32.AND P1, PT, R24, R16, PT ;  /* 0x000000101800720c */ /* 0x000fe20003f24070 */
[----:B------:R-:W-:Y:S02]  /*1110*/  IMAD.MOV R8, RZ, RZ, -R8 ;  /* 0x000000ffff087224 */ /* 0x000fe400078e0a08 */
[----:B------:R-:W-:-:S04]  /*1120*/  IMAD.HI.U32 R9, R9, R30, RZ ;  /* 0x0000001e09097227 */ /* 0x000fc800078e00ff */
[C---:B------:R-:W-:Y:S02]  /*1130*/  IMAD R8, R24.reuse, R8, R25 ;  /* 0x0000000818087224 */ /* 0x040fe400078e0219 */
[----:B------:R-:W-:Y:S02]  /*1140*/  IMAD.MOV R9, RZ, RZ, -R9 ;  /* 0x000000ffff097224 */ /* 0x000fe400078e0a09 */
[----:B------:R-:W-:Y:S01]  /*1150*/  @!P4 IMAD.IADD R15, R15, 0x1, -R24 ;  /* 0x000000010f0fc824 */ /* 0x000fe200078e0a18 */
[C---:B------:R-:W-:Y:S01]  /*1160*/  ISETP.GT.U32.AND P4, PT, R24.reuse, R13, PT ;  /* 0x0000000d1800720c */ /* 0x040fe20003f84070 */
[----:B------:R-:W-:Y:S02]  /*1170*/  IMAD R21, R24, R9, R30 ;  /* 0x0000000918157224 */ /* 0x000fe400078e021e */
[--C-:B------:R-:W-:Y:S01]  /*1180*/  @!P3 IMAD.IADD R12, R12, 0x1, -R24.reuse ;  /* 0x000000010c0cb824 */ /* 0x100fe200078e0a18 */
[----:B------:R-:W-:Y:S01]  /*1190*/  ISETP.GT.U32.AND P3, PT, R24, R8, PT ;  /* 0x000000081800720c */ /* 0x000fe20003f64070 */
[----:B------:R-:W-:Y:S01]  /*11a0*/  IMAD.IADD R3, R136, 0x1, R3 ;  /* 0x0000000188037824 */ /* 0x000fe200078e0203 */
[C---:B------:R-:W-:Y:S01]  /*11b0*/  ISETP.GT.U32.AND P6, PT, R24.reuse, R15, PT ;  /* 0x0000000f1800720c */ /* 0x040fe20003fc4070 */
[----:B------:R-:W-:Y:S01]  /*11c0*/  @!P5 IMAD.MOV R7, RZ, RZ, -R7 ;  /* 0x000000ffff07d224 */ /* 0x000fe200078e0a07 */
[C---:B------:R-:W-:Y:S01]  /*11d0*/  ISETP.GT.U32.AND P5, PT, R24.reuse, R14, PT ;  /* 0x0000000e1800720c */ /* 0x040fe20003fa4070 */
[--C-:B------:R-:W-:Y:S01]  /*11e0*/  @!P2 IMAD.IADD R17, R17, 0x1, -R24.reuse ;  /* 0x000000011111a824 */ /* 0x100fe200078e0a18 */
[----:B------:R-:W-:Y:S01]  /*11f0*/  ISETP.GT.U32.AND P2, PT, R24, R21, PT ;  /* 0x000000151800720c */ /* 0x000fe20003f44070 */
[----:B------:R-:W-:Y:S01]  /*1200*/  @!P1 IMAD.IADD R16, R16, 0x1, -R24 ;  /* 0x0000000110109824 */ /* 0x000fe200078e0a18 */
[----:B------:R-:W-:Y:S01]  /*1210*/  ISETP.GE.AND P1, PT, R33, RZ, PT ;  /* 0x000000ff2100720c */ /* 0x000fe20003f26270 */
[----:B------:R-:W-:Y:S01]  /*1220*/  IMAD.MOV R27, RZ, RZ, -R18 ;  /* 0x000000ffff1b7224 */ /* 0x000fe200078e0a12 */
[----:B------:R-:W-:Y:S01]  /*1230*/  IABS R0, R3 ;  /* 0x0000000300007213 */ /* 0x000fe20000000000 */
[----:B------:R-:W-:-:S02]  /*1240*/  IMAD.MOV R19, RZ, RZ, -R19 ;  /* 0x000000ffff137224 */ /* 0x000fc400078e0a13 */
[----:B------:R-:W-:Y:S02]  /*1250*/  IMAD.MOV R20, RZ, RZ, -R20 ;  /* 0x000000ffff147224 */ /* 0x000fe400078e0a14 */
[C---:B------:R-:W-:Y:S02]  /*1260*/  IMAD R18, R24.reuse, R27, R26 ;  /* 0x0000001b18127224 */ /* 0x040fe400078e021a */
[C---:B------:R-:W-:Y:S02]  /*1270*/  IMAD R19, R24.reuse, R19, R28 ;  /* 0x0000001318137224 */ /* 0x040fe400078e021c */
[----:B------:R-:W-:Y:S02]  /*1280*/  IMAD R20, R24, R20, R29 ;  /* 0x0000001418147224 */ /* 0x000fe400078e021d */
[----:B------:R-:W-:-:S04]  /*1290*/  IMAD.HI.U32 R6, R6, R0, RZ ;  /* 0x0000000006067227 */ /* 0x000fc800078e00ff */
[--C-:B------:R-:W-:Y:S01]  /*12a0*/  @!P3 IMAD.IADD R8, R8, 0x1, -R24.reuse ;  /* 0x000000010808b824 */ /* 0x100fe200078e0a18 */
[----:B------:R-:W-:Y:S01]  /*12b0*/  ISETP.GE.AND P3, PT, R34, RZ, PT ;  /* 0x000000ff2200720c */ /* 0x000fe20003f66270 */
[--C-:B------:R-:W-:Y:S01]  /*12c0*/  @!P4 IMAD.IADD R13, R13, 0x1, -R24.reuse ;  /* 0x000000010d0dc824 */ /* 0x100fe200078e0a18 */
[----:B------:R-:W-:Y:S01]  /*12d0*/  ISETP.GT.U32.AND P4, PT, R24, R18, PT ;  /* 0x000000121800720c */ /* 0x000fe20003f84070 */
[--C-:B------:R-:W-:Y:S01]  /*12e0*/  @!P5 IMAD.IADD R14, R14, 0x1, -R24.reuse ;  /* 0x000000010e0ed824 */ /* 0x100fe200078e0a18 */
[C---:B------:R-:W-:Y:S01]  /*12f0*/  ISETP.GT.U32.AND P5, PT, R24.reuse, R19, PT ;  /* 0x000000131800720c */ /* 0x040fe20003fa4070 */
[----:B------:R-:W-:Y:S01]  /*1300*/  @!P6 IMAD.IADD R15, R15, 0x1, -R24 ;  /* 0x000000010f0fe824 */ /* 0x000fe200078e0a18 */
[C---:B------:R-:W-:Y:S01]  /*1310*/  ISETP.GT.U32.AND P6, PT, R24.reuse, R20, PT ;  /* 0x000000141800720c */ /* 0x040fe20003fc4070 */
[----:B------:R-:W-:Y:S02]  /*1320*/  IMAD.MOV R6, RZ, RZ, -R6 ;  /* 0x000000ffff067224 */ /* 0x000fe400078e0a06 */
[----:B------:R-:W-:Y:S01]  /*1330*/  @!P2 IMAD.IADD R21, R21, 0x1, -R24 ;  /* 0x000000011515a824 */ /* 0x000fe200078e0a18 */
[C---:B------:R-:W-:Y:S01]  /*1340*/  ISETP.GT.U32.AND P2, PT, R24.reuse, R8, PT ;  /* 0x000000081800720c */ /* 0x040fe20003f44070 */
[----:B------:R-:W-:Y:S01]  /*1350*/  @!P1 IMAD.MOV R12, RZ, RZ, -R12 ;  /* 0x000000ffff0c9224 */ /* 0x000fe200078e0a0c */
[----:B------:R-:W-:Y:S01]  /*1360*/  ISETP.GT.U32.AND P1, PT, R24, R17, PT ;  /* 0x000000111800720c */ /* 0x000fe20003f24070 */
[----:B------:R-:W-:-:S02]  /*1370*/  IMAD R6, R23, R6, R0 ;  /* 0x0000000617067224 */ /* 0x000fc400078e0200 */
[----:B------:R-:W-:Y:S02]  /*1380*/  @!P0 IMAD.MOV R11, RZ, RZ, -R11 ;  /* 0x000000ffff0b8224 */ /* 0x000fe400078e0a0b */
[--C-:B------:R-:W-:Y:S01]  /*1390*/  @!P4 IMAD.IADD R18, R18, 0x1, -R24.reuse ;  /* 0x000000011212c824 */ /* 0x100fe200078e0a18 */
[----:B------:R-:W-:Y:S01]  /*13a0*/  ISETP.GT.U32.AND P0, PT, R23, R6, PT ;  /* 0x000000061700720c */ /* 0x000fe20003f04070 */
[--C-:B------:R-:W-:Y:S01]  /*13b0*/  @!P5 IMAD.IADD R19, R19, 0x1, -R24.reuse ;  /* 0x000000011313d824 */ /* 0x100fe200078e0a18 */
[----:B------:R-:W-:Y:S01]  /*13c0*/  ISETP.GE.AND P4, PT, R35, RZ, PT ;  /* 0x000000ff2300720c */ /* 0x000fe20003f86270 */
[--C-:B------:R-:W-:Y:S01]  /*13d0*/  @!P6 IMAD.IADD R20, R20, 0x1, -R24.reuse ;  /* 0x000000011414e824 */ /* 0x100fe200078e0a18 */
[----:B------:R-:W-:Y:S01]  /*13e0*/  ISETP.GE.AND P5, PT, R36, RZ, PT ;  /* 0x000000ff2400720c */ /* 0x000fe20003fa6270 */
[--C-:B------:R-:W-:Y:S01]  /*13f0*/  @!P2 IMAD.IADD R8, R8, 0x1, -R24.reuse ;  /* 0x000000010808a824 */ /* 0x100fe200078e0a18 */
[----:B------:R-:W-:Y:S01]  /*1400*/  ISETP.GE.AND P6, PT, R37, RZ, PT ;  /* 0x000000ff2500720c */ /* 0x000fe20003fc6270 */
[----:B------:R-:W-:Y:S01]  /*1410*/  @!P1 IMAD.IADD R17, R17, 0x1, -R24 ;  /* 0x0000000111119824 */ /* 0x000fe200078e0a18 */
[----:B------:R-:W-:Y:S01]  /*1420*/  ISETP.GE.AND P2, PT, R39, RZ, PT ;  /* 0x000000ff2700720c */ /* 0x000fe20003f46270 */
[----:B------:R-:W-:Y:S01]  /*1430*/  IMAD.MOV.U32 R9, RZ, RZ, R8 ;  /* 0x000000ffff097224 */ /* 0x000fe200078e0008 */
[----:B------:R-:W-:Y:S01]  /*1440*/  ISETP.GE.AND P1, PT, R38, RZ, PT ;  /* 0x000000ff2600720c */ /* 0x000fe20003f26270 */
[----:B------:R-:W-:Y:S01]  /*1450*/  @!P3 IMAD.MOV R13, RZ, RZ, -R13 ;  /* 0x000000ffff0db224 */ /* 0x000fe200078e0a0d */
[----:B------:R-:W-:Y:S01]  /*1460*/  ISETP.GT.U32.AND P3, PT, R24, R18, PT ;  /* 0x000000121800720c */ /* 0x000fe20003f64070 */
[----:B------:R-:W-:Y:S01]  /*1470*/  @!P0 IMAD.IADD R6, R6, 0x1, -R23 ;  /* 0x0000000106068824 */ /* 0x000fe200078e0a17 */
[----:B------:R-:W-:Y:S01]  /*1480*/  LOP3.LUT R8, RZ, R143, RZ, 0x33, !PT ;  /* 0x0000008fff087212 */ /* 0x000fe200078e33ff */
[----:B------:R-:W-:Y:S01]  /*1490*/  @!P4 IMAD.MOV R14, RZ, RZ, -R14 ;  /* 0x000000ffff0ec224 */ /* 0x000fe200078e0a0e */
[C---:B------:R-:W-:Y:S01]  /*14a0*/  ISETP.GT.U32.AND P4, PT, R24.reuse, R19, PT ;  /* 0x000000131800720c */ /* 0x040fe20003f84070 */
[----:B------:R-:W-:Y:S01]  /*14b0*/  @!P5 IMAD.MOV R15, RZ, RZ, -R15 ;  /* 0x000000ffff0fd224 */ /* 0x000fe200078e0a0f */
[----:B------:R-:W-:Y:S01]  /*14c0*/  ISETP.GT.U32.AND P0, PT, R23, R6, PT ;  /* 0x000000061700720c */ /* 0x000fe20003f04070 */
[----:B------:R-:W-:Y:S01]  /*14d0*/  @!P6 IMAD.MOV R16, RZ, RZ, -R16 ;  /* 0x000000ffff10e224 */ /* 0x000fe200078e0a10 */
[C---:B------:R-:W-:Y:S01]  /*14e0*/  ISETP.GT.U32.AND P5, PT, R24.reuse, R20, PT ;  /* 0x000000141800720c */ /* 0x040fe20003fa4070 */
[----:B------:R-:W-:Y:S01]  /*14f0*/  @!P2 IMAD.MOV R9, RZ, RZ, -R9 ;  /* 0x000000ffff09a224 */ /* 0x000fe200078e0a09 */
[----:B------:R-:W-:Y:S01]  /*1500*/  ISETP.GT.U32.AND P6, PT, R24, R21, PT ;  /* 0x000000151800720c */ /* 0x000fe20003fc4070 */
[----:B------:R-:W-:Y:S01]  /*1510*/  @!P1 IMAD.MOV R17, RZ, RZ, -R17 ;  /* 0x000000ffff119224 */ /* 0x000fe200078e0a11 */
[----:B------:R-:W-:Y:S01]  /*1520*/  ISETP.GE.AND P2, PT, R3, RZ, PT ;  /* 0x000000ff0300720c */ /* 0x000fe20003f46270 */
[--C-:B------:R-:W-:Y:S01]  /*1530*/  @!P3 IMAD.IADD R18, R18, 0x1, -R24.reuse ;  /* 0x000000011212b824 */ /* 0x100fe200078e0a18 */
[----:B------:R-:W-:Y:S01]  /*1540*/  ISETP.NE.AND P1, PT, R142, RZ, PT ;  /* 0x000000ff8e00720c */ /* 0x000fe20003f25270 */
[----:B------:R-:W-:Y:S01]  /*1550*/  IMAD.SHL.U32 R0, R22, 0x40, RZ ;  /* 0x0000004016007824 */ /* 0x000fe200078e00ff */
[----:B------:R-:W-:Y:S01]  /*1560*/  ISETP.GE.AND P3, PT, R40, RZ, PT ;  /* 0x000000ff2800720c */ /* 0x000fe20003f66270 */
[--C-:B------:R-:W-:Y:S01]  /*1570*/  @!P4 IMAD.IADD R19, R19, 0x1, -R24.reuse ;  /* 0x000000011313c824 */ /* 0x100fe200078e0a18 */
[----:B------:R-:W-:Y:S01]  /*1580*/  ISETP.GE.AND P4, PT, R41, RZ, PT ;  /* 0x000000ff2900720c */ /* 0x000fe20003f86270 */
[----:B------:R-:W-:Y:S01]  /*1590*/  @!P0 IMAD.IADD R6, R6, 0x1, -R23 ;  /* 0x0000000106068824 */ /* 0x000fe200078e0a17 */
[----:B------:R-:W-:Y:S01]  /*15a0*/  ISETP.NE.AND P0, PT, R143, RZ, PT ;  /* 0x000000ff8f00720c */ /* 0x000fe20003f05270 */
[--C-:B------:R-:W-:Y:S01]  /*15b0*/  @!P5 IMAD.IADD R20, R20, 0x1, -R24.reuse ;  /* 0x000000011414d824 */ /* 0x100fe200078e0a18 */
[----:B------:R-:W-:Y:S01]  /*15c0*/  ISETP.GE.AND P5, PT, R42, RZ, PT ;  /* 0x000000ff2a00720c */ /* 0x000fe20003fa6270 */
[----:B------:R-:W-:Y:S01]  /*15d0*/  @!P6 IMAD.IADD R21, R21, 0x1, -R24 ;  /* 0x000000011515e824 */ /* 0x000fe200078e0a18 */
[----:B------:R-:W-:Y:S01]  /*15e0*/  ISETP.GE.AND P6, PT, R32, RZ, PT ;  /* 0x000000ff2000720c */ /* 0x000fe20003fc6270 */
[----:B------:R-:W-:Y:S01]  /*15f0*/  @!P2 IMAD.MOV R6, RZ, RZ, -R6 ;  /* 0x000000ffff06a224 */ /* 0x000fe200078e0a06 */
[----:B------:R-:W-:Y:S01]  /*1600*/  SEL R144, R8, R9, !P0 ;  /* 0x0000000908907207 */ /* 0x000fe20004000000 */
[----:B------:R-:W-:Y:S01]  /*1610*/  VIADD R9, R138, 0xfffffffd ;  /* 0xfffffffd8a097836 */ /* 0x000fe20000000000 */
[----:B------:R-:W-:Y:S01]  /*1620*/  @!P1 LOP3.LUT R6, RZ, R142, RZ, 0x33, !PT ;  /* 0x0000008eff069212 */ /* 0x000fe200078e33ff */
[----:B------:R-:W-:Y:S01]  /*1630*/  @!P3 IMAD.MOV R18, RZ, RZ, -R18 ;  /* 0x000000ffff12b224 */ /* 0x000fe200078e0a12 */
[C---:B------:R-:W-:Y:S01]  /*1640*/  SEL R109, R8.reuse, R109, !P0 ;  /* 0x0000006d086d7207 */ /* 0x040fe20004000000 */
[----:B------:R-:W-:Y:S01]  /*1650*/  @!P4 IMAD.MOV R19, RZ, RZ, -R19 ;  /* 0x000000ffff13c224 */ /* 0x000fe200078e0a13 */
[----:B------:R-:W-:Y:S01]  /*1660*/  SEL R166, R8, R7, !P0 ;  /* 0x0000000708a67207 */ /* 0x000fe20004000000 */
[----:B------:R-:W-:Y:S01]  /*1670*/  IMAD R139, R6, R139, RZ ;  /* 0x0000008b068b7224 */ /* 0x000fe200078e02ff */
[C---:B------:R-:W-:Y:S01]  /*1680*/  SEL R165, R8.reuse, R10, !P0 ;  /* 0x0000000a08a57207 */ /* 0x040fe20004000000 */
[----:B------:R-:W-:Y:S01]  /*1690*/  @!P5 IMAD.MOV R20, RZ, RZ, -R20 ;  /* 0x000000ffff14d224 */ /* 0x000fe200078e0a14 */
[C---:B------:R-:W-:Y:S01]  /*16a0*/  SEL R164, R8.reuse, R11, !P0 ;  /* 0x0000000b08a47207 */ /* 0x040fe20004000000 */
[----:B------:R-:W-:Y:S01]  /*16b0*/  IMAD.SHL.U32 R148, R139, 0x4, RZ ;  /* 0x000000048b947824 */ /* 0x000fe200078e00ff */
[C---:B------:R-:W-:Y:S01]  /*16c0*/  SEL R163, R8.reuse, R12, !P0 ;  /* 0x0000000c08a37207 */ /* 0x040fe20004000000 */
[----:B------:R-:W-:Y:S01]  /*16d0*/  @!P6 IMAD.MOV R21, RZ, RZ, -R21 ;  /* 0x000000ffff15e224 */ /* 0x000fe200078e0a15 */
[----:B------:R-:W-:Y:S01]  /*16e0*/  SEL R162, R8, R13, !P0 ;  /* 0x0000000d08a27207 */ /* 0x000fe20004000000 */
[----:B------:R-:W-:Y:S01]  /*16f0*/  IMAD.SHL.U32 R6, R150, 0x4, RZ ;  /* 0x0000000496067824 */ /* 0x000fe200078e00ff */
[----:B------:R-:W-:Y:S01]  /*1700*/  IADD3 R26, P2, R148, UR4, RZ ;  /* 0x00000004941a7c10 */ /* 0x000fe2000ff5e0ff */
[----:B------:R-:W-:Y:S01]  /*1710*/  VIADD R10, R138, 0xfffffffc ;  /* 0xfffffffc8a0a7836 */ /* 0x000fe20000000000 */
[----:B------:R-:W-:Y:S01]  /*1720*/  SEL R161, R8, R14, !P0 ;  /* 0x0000000e08a17207 */ /* 0x000fe20004000000 */
[----:B------:R-:W-:Y:S01]  /*1730*/  IMAD R11, R150, 0x14, RZ ;  /* 0x00000014960b7824 */ /* 0x000fe200078e02ff */
[----:B------:R-:W-:Y:S01]  /*1740*/  SEL R160, R8, R15, !P0 ;  /* 0x0000000f08a07207 */ /* 0x000fe20004000000 */
[----:B------:R-:W-:Y:S01]  /*1750*/  VIADD R7, R138, 0xffffffff ;  /* 0xffffffff8a077836 */ /* 0x000fe20000000000 */
[----:B------:R-:W-:Y:S01]  /*1760*/  SEL R149, R8, R16, !P0 ;  /* 0x0000001008957207 */ /* 0x000fe20004000000 */
[----:B------:R-:W-:Y:S01]  /*1770*/  IMAD.SHL.U32 R14, R150, 0x8, RZ ;  /* 0x00000008960e7824 */ /* 0x000fe200078e00ff */
[----:B------:R-:W-:Y:S01]  /*1780*/  SEL R117, R8, R17, !P0 ;  /* 0x0000001108757207 */ /* 0x000fe20004000000 */
[----:B------:R-:W-:Y:S01]  /*1790*/  IMAD R13, R150, 0x18, RZ ;  /* 0x00000018960d7824 */ /* 0x000fe200078e02ff */
        /* <DEDUP_REMOVED lines=9> */
[----:B------:R-:W-:Y:S01]  /*1830*/  VIADD R8, R138, 0xfffffffe ;  /* 0xfffffffe8a087836 */ /* 0x000fe20000000000 */
[----:B------:R-:W-:Y:S01]  /*1840*/  ISETP.GE.U32.AND P6, PT, R9, 0x7fffffde, PT ;  /* 0x7fffffde0900780c */ /* 0x000fe20003fc6070 */
[C---:B------:R-:W-:Y:S01]  /*1850*/  IMAD R9, R150.reuse, 0xc, RZ ;  /* 0x0000000c96097824 */ /* 0x040fe200078e02ff */
[----:B------:R-:W-:Y:S01]  /*1860*/  LEA.HI.X.SX32 R27, R139, UR5, 0x2, P2 ;  /* 0x000000058b1b7c11 */ /* 0x000fe200090f16ff */
[----:B------:R-:W-:Y:S01]  /*1870*/  IMAD R17, R150, 0xb, RZ ;  /* 0x0000000b96117824 */ /* 0x000fe200078e02ff */
[-C--:B------:R-:W-:Y:S01]  /*1880*/  IADD3 R158, P2, R6, R26.reuse, RZ ;  /* 0x0000001a069e7210 */ /* 0x080fe20007f5e0ff */
[----:B------:R-:W-:Y:S01]  /*1890*/  IMAD.SHL.U32 R21, R150, 0x10, RZ ;  /* 0x0000001096157824 */ /* 0x000fe200078e00ff */
[----:B------:R-:W-:Y:S01]  /*18a0*/  ISETP.GE.U32.AND P3, PT, R8, 0x7fffffdf, PT ;  /* 0x7fffffdf0800780c */ /* 0x000fe20003f66070 */
[C---:B------:R-:W-:Y:S01]  /*18b0*/  IMAD R8, R150.reuse, 0x3, RZ ;  /* 0x0000000396087824 */ /* 0x040fe200078e02ff */
[CC--:B------:R-:W-:Y:S01]  /*18c0*/  LEA.HI.X.SX32 R159, R150.reuse, R27.reuse, 0x2, P2 ;  /* 0x0000001b969f7211 */ /* 0x0c0fe200010f16ff */
[C---:B------:R-:W-:Y:S01]  /*18d0*/  IMAD R18, R150.reuse, 0xd, RZ ;  /* 0x0000000d96127824 */ /* 0x040fe200078e02ff */
[-C--:B------:R-:W-:Y:S01]  /*18e0*/  IADD3 R154, P2, R9, R26.reuse, RZ ;  /* 0x0000001a099a7210 */ /* 0x080fe20007f5e0ff */
[----:B------:R-:W-:Y:S01]  /*18f0*/  IMAD R23, R150, 0x12, RZ ;  /* 0x0000001296177824 */ /* 0x000fe200078e02ff */
[----:B------:R-:W-:Y:S01]  /*1900*/  ISETP.GE.U32.AND P4, PT, R10, 0x7fffffdd, PT ;  /* 0x7fffffdd0a00780c */ /* 0x000fe20003f86070 */
[----:B------:R-:W-:Y:S01]  /*1910*/  IMAD R10, R150, 0x5, RZ ;  /* 0x00000005960a7824 */ /* 0x000fe200078e02ff */
[-C--:B------:R-:W-:Y:S01]  /*1920*/  LEA.HI.X.SX32 R155, R8, R27.reuse, 0x2, P2 ;  /* 0x0000001b089b7211 */ /* 0x080fe200010f16ff */
[C---:B------:R-:W-:Y:S01]  /*1930*/  IMAD R20, R150.reuse, 0xf, RZ ;  /* 0x0000000f96147824 */ /* 0x040fe200078e02ff */
[-C--:B------:R-:W-:Y:S01]  /*1940*/  IADD3 R146, P2, R11, R26.reuse, RZ ;  /* 0x0000001a0b927210 */ /* 0x080fe20007f5e0ff */
[C---:B------:R-:W-:Y:S01]  /*1950*/  IMAD R22, R150.reuse, 0x11, RZ ;  /* 0x0000001196167824 */ /* 0x040fe200078e02ff */
[----:B------:R-:W-:Y:S01]  /*1960*/  ISETP.GE.U32.AND P1, PT, R7, 0x7fffffe0, PT ;  /* 0x7fffffe00700780c */ /* 0x000fe20003f26070 */
[C---:B------:R-:W-:Y:S01]  /*1970*/  IMAD.SHL.U32 R7, R150.reuse, 0x2, RZ ;  /* 0x0000000296077824 */ /* 0x040fe200078e00ff */
[-C--:B------:R-:W-:Y:S01]  /*1980*/  LEA R156, P5, R150, R26.reuse, 0x3 ;  /* 0x0000001a969c7211 */ /* 0x080fe200078a18ff */
[----:B------:R-:W-:Y:S01]  /*1990*/  VIADD R24, R138, 0xfffffffb ;  /* 0xfffffffb8a187836 */ /* 0x000fe20000000000 */
[-C--:B------:R-:W-:Y:S01]  /*19a0*/  LEA.HI.X.SX32 R147, R10, R27.reuse, 0x2, P2 ;  /* 0x0000001b0a937211 */ /* 0x080fe200010f16ff */
[----:B------:R-:W-:Y:S01]  /*19b0*/  VIADD R30, R138, 0xfffffffa ;  /* 0xfffffffa8a1e7836 */ /* 0x000fe20000000000 */
[-C--:B------:R-:W-:Y:S01]  /*19c0*/  LEA R134, P2, R150, R26.reuse, 0x5 ;  /* 0x0000001a96867211 */ /* 0x080fe200078428ff */
[C---:B------:R-:W-:Y:S01]  /*19d0*/  VIADD R32, R138.reuse, 0xffffffe6 ;  /* 0xffffffe68a207836 */ /* 0x040fe20000000000 */
[-C--:B------:R-:W-:Y:S01]  /*19e0*/  LEA.HI.X.SX32 R157, R7, R27.reuse, 0x2, P5 ;  /* 0x0000001b079d7211 */ /* 0x080fe200028f16ff */
[----:B------:R-:W-:Y:S01]  /*19f0*/  VIADD R33, R138, 0xffffffce ;  /* 0xffffffce8a217836 */ /* 0x000fe20000000000 */
[-C--:B------:R-:W-:Y:S01]  /*1a00*/  LEA R152, P5, R150, R26.reuse, 0x4 ;  /* 0x0000001a96987211 */ /* 0x080fe200078a20ff */
[----:B------:R-:W-:Y:S01]  /*1a10*/  VIADD R35, R138, 0xffffffca ;  /* 0xffffffca8a237836 */ /* 0x000fe20000000000 */
[-C--:B------:R-:W-:Y:S01]  /*1a20*/  LEA.HI.X.SX32 R135, R14, R27.reuse, 0x2, P2 ;  /* 0x0000001b0e877211 */ /* 0x080fe200010f16ff */
[C---:B------:R-:W-:Y:S01]  /*1a30*/  VIADD R36, R138.reuse, 0xffffffcb ;  /* 0xffffffcb8a247836 */ /* 0x040fe20000000000 */
[-C--:B------:R-:W-:Y:S01]  /*1a40*/  IADD3 R126, P2, R127, R26.reuse, RZ ;  /* 0x0000001a7f7e7210 */ /* 0x080fe20007f5e0ff */
[----:B------:R-:W-:Y:S01]  /*1a50*/  VIADD R39, R138, 0xffffffc6 ;  /* 0xffffffc68a277836 */ /* 0x000fe20000000000 */
[-C--:B------:R-:W-:Y:S01]  /*1a60*/  LEA.HI.X.SX32 R153, R6, R27.reuse, 0x2, P5 ;  /* 0x0000001b06997211 */ /* 0x080fe200028f16ff */
[----:B------:R-:W-:Y:S01]  /*1a70*/  VIADD R40, R138, 0xffffffc7 ;  /* 0xffffffc78a287836 */ /* 0x000fe20000000000 */
[-C--:B------:R-:W-:Y:S01]  /*1a80*/  IADD3 R140, P5, R13, R26.reuse, RZ ;  /* 0x0000001a0d8c7210 */ /* 0x080fe20007fbe0ff */
[----:B------:R-:W-:Y:S01]  /*1a90*/  IMAD R109, R109, UR8, RZ ;  /* 0x000000086d6d7c24 */ /* 0x000fe2000f8e02ff */
[-C--:B------:R-:W-:Y:S01]  /*1aa0*/  LEA.HI.X.SX32 R127, R16, R27.reuse, 0x2, P2 ;  /* 0x0000001b107f7211 */ /* 0x080fe200010f16ff */
[----:B------:R-:W-:Y:S01]  /*1ab0*/  IMAD R165, R165, UR8, RZ ;  /* 0x00000008a5a57c24 */ /* 0x000fe2000f8e02ff */
        /* <DEDUP_REMOVED lines=16> */
[-C--:B------:R-:W-:Y:S01]  /*1bc0*/  LEA R118, P2, R150, R26.reuse, 0x6 ;  /* 0x0000001a96767211 */ /* 0x080fe200078430ff */
[----:B------:R-:W-:Y:S01]  /*1bd0*/  IMAD R117, R117, UR8, RZ ;  /* 0x0000000875757c24 */ /* 0x000fe2000f8e02ff */
[-C--:B------:R-:W-:Y:S01]  /*1be0*/  LEA.HI.X.SX32 R129, R17, R27.reuse, 0x2, P5 ;  /* 0x0000001b11817211 */ /* 0x080fe200028f16ff */
[----:B------:R-:W-:Y:S01]  /*1bf0*/  IMAD R115, R115, UR8, RZ ;  /* 0x0000000873737c24 */ /* 0x000fe2000f8e02ff */
[-C--:B------:R-:W-:Y:S01]  /*1c00*/  IADD3 R122, P5, R123, R26.reuse, RZ ;  /* 0x0000001a7b7a7210 */ /* 0x080fe20007fbe0ff */
[----:B------:R-:W-:Y:S01]  /*1c10*/  IMAD R113, R113, UR8, RZ ;  /* 0x0000000871717c24 */ /* 0x000fe2000f8e02ff */
[----:B------:R-:W-:Y:S01]  /*1c20*/  LEA.HI.X.SX32 R119, R21, R27, 0x2, P2 ;  /* 0x0000001b15777211 */ /* 0x000fe200010f16ff */
[----:B------:R-:W-:Y:S01]  /*1c30*/  IMAD R111, R111, UR8, RZ ;  /* 0x000000086f6f7c24 */ /* 0x000fe2000f8e02ff */
[----:B------:R-:W-:-:S02]  /*1c40*/  IADD3 R82, P2, R83, R26, RZ ;  /* 0x0000001a53527210 */ /* 0x000fc40007f5e0ff */
[-C--:B------:R-:W-:Y:S02]  /*1c50*/  LEA.HI.X.SX32 R123, R18, R27.reuse, 0x2, P5 ;  /* 0x0000001b127b7211 */ /* 0x080fe400028f16ff */
[-C--:B------:R-:W-:Y:S02]  /*1c60*/  IADD3 R86, P5, R87, R26.reuse, RZ ;  /* 0x0000001a57567210 */ /* 0x080fe40007fbe0ff */
[-C--:B------:R-:W-:Y:S02]  /*1c70*/  LEA.HI.X.SX32 R83, R23, R27.reuse, 0x2, P2 ;  /* 0x0000001b17537211 */ /* 0x080fe400010f16ff */
[-C--:B------:R-:W-:Y:S02]  /*1c80*/  IADD3 R76, P2, R77, R26.reuse, RZ ;  /* 0x0000001a4d4c7210 */ /* 0x080fe40007f5e0ff */
[----:B------:R-:W-:Y:S02]  /*1c90*/  LEA.HI.X.SX32 R87, R20, R27, 0x2, P5 ;  /* 0x0000001b14577211 */ /* 0x000fe400028f16ff */
        /* <DEDUP_REMOVED lines=16> */
[----:B------:R-:W-:Y:S01]  /*1da0*/  ISETP.GE.U32.AND P5, PT, R24, 0x7fffffdc, PT ;  /* 0x7fffffdc1800780c */ /* 0x000fe20003fa6070 */
[----:B------:R-:W-:Y:S01]  /*1db0*/  IMAD.SHL.U32 R24, R101, 0x10, RZ ;  /* 0x0000001065187824 */ /* 0x000fe200078e00ff */
[----:B------:R-:W-:Y:S02]  /*1dc0*/  LEA.HI.X.SX32 R69, R93, R27, 0x2, P2 ;  /* 0x0000001b5d457211 */ /* 0x000fe400010f16ff */
[----:B------:R-:W-:-:S02]  /*1dd0*/  IADD3 R62, P2, R63, R26, RZ ;  /* 0x0000001a3f3e7210 */ /* 0x000fc40007f5e0ff */
[----:B------:R-:W-:Y:S02]  /*1de0*/  LOP3.LUT R25, R24, 0x70, RZ, 0xc0, !PT ;  /* 0x0000007018197812 */ /* 0x000fe400078ec0ff */
[-C--:B------:R-:W-:Y:S02]  /*1df0*/  LEA.HI.X.SX32 R63, R94, R27.reuse, 0x2, P2 ;  /* 0x0000001b5e3f7211 */ /* 0x080fe400010f16ff */
[-C--:B------:R-:W-:Y:S01]  /*1e00*/  IADD3 R64, P2, R65, R26.reuse, RZ ;  /* 0x0000001a41407210 */ /* 0x080fe20007f5e0ff */
[----:B------:R-:W-:Y:S01]  /*1e10*/  IMAD R98, R136, 0x80, R25 ;  /* 0x0000008088627824 */ /* 0x000fe200078e0219 */
[----:B------:R-:W-:Y:S01]  /*1e20*/  LOP3.LUT R0, R31, 0x40, R0, 0xf8, !PT ;  /* 0x000000401f007812 */ /* 0x000fe200078ef800 */
[----:B------:R-:W-:Y:S01]  /*1e30*/  IMAD R31, R150, 0x7c, RZ ;  /* 0x0000007c961f7824 */ /* 0x000fe200078e02ff */
[----:B------:R-:W-:Y:S01]  /*1e40*/  LEA.HI.X.SX32 R65, R95, R27, 0x2, P2 ;  /* 0x0000001b5f417211 */ /* 0x000fe200010f16ff */
[----:B------:R-:W-:Y:S01]  /*1e50*/  IMAD.IADD R179, R98, 0x1, R5 ;  /* 0x0000000162b37824 */ /* 0x000fe200078e0205 */
[----:B------:R-:W-:-:S02]  /*1e60*/  IADD3 R58, P2, R59, R26, RZ ;  /* 0x0000001a3b3a7210 */ /* 0x000fc40007f5e0ff */
[----:B------:R-:W-:Y:S02]  /*1e70*/  LOP3.LUT R102, R98, 0x10, RZ, 0x3c, !PT ;  /* 0x0000001062667812 */ /* 0x000fe400078e3cff */
[-C--:B------:R-:W-:Y:S01]  /*1e80*/  LEA.HI.X.SX32 R59, R96, R27.reuse, 0x2, P2 ;  /* 0x0000001b603b7211 */ /* 0x080fe200010f16ff */
[----:B------:R-:W-:Y:S01]  /*1e90*/  @!PT LDS RZ, [RZ] ;  /* 0x00000000fffff984 */ /* 0x000fe20000000800 */
[----:B------:R-:W-:Y:S01]  /*1ea0*/  @!PT LDS RZ, [RZ] ;  /* 0x00000000fffff984 */ /* 0x000fe20000000800 */
[----:B------:R-:W-:Y:S01]  /*1eb0*/  @!PT LDS RZ, [RZ] ;  /* 0x00000000fffff984 */ /* 0x000fe20000000800 */
[----:B------:R1:W-:Y:S01]  /*1ec0*/  LDGSTS.E [R179], desc[UR20][R26.64], !P1 ;  /* 0x000000001ab37fae */ /* 0x0003e2000c921854 */
[-C--:B------:R-:W-:Y:S01]  /*1ed0*/  IADD3 R24, P2, R31, R26.reuse, RZ ;  /* 0x0000001a1f187210 */ /* 0x080fe20007f5e0ff */
[----:B------:R-:W-:Y:S01]  /*1ee0*/  VIADD R31, R138, 0xfffffff9 ;  /* 0xfffffff98a1f7836 */ /* 0x000fe20000000000 */
[-C--:B------:R-:W-:Y:S01]  /*1ef0*/  IADD3 R60, P1, R61, R26.reuse, RZ ;  /* 0x0000001a3d3c7210 */ /* 0x080fe20007f3e0ff */
[----:B------:R-:W-:Y:S01]  /*1f00*/  LDGSTS.E [R179+0x4], desc[UR20][R158.64], !P3 ;  /* 0x000040009eb37fae */ /* 0x000fe2000d921854 */
[-C--:B------:R-:W-:Y:S01]  /*1f10*/  LEA.HI.X.SX32 R25, R97, R27.reuse, 0x2, P2 ;  /* 0x0000001b61197211 */ /* 0x080fe200010f16ff */
[----:B------:R-:W-:Y:S01]  /*1f20*/  IMAD.IADD R177, R5, 0x1, R102 ;  /* 0x0000000105b17824 */ /* 0x000fe200078e0266 */
[C---:B------:R-:W-:Y:S01]  /*1f30*/  IADD3 R132, P2, R99.reuse, R26, RZ ;  /* 0x0000001a63847210 */ /* 0x040fe20007f5e0ff */
[----:B------:R-:W-:Y:S01]  /*1f40*/  LDGSTS.E [R179+0x8], desc[UR20][R156.64], !P6 ;  /* 0x000080009cb37fae */ /* 0x000fe2000f121854 */
[----:B------:R-:W-:-:S02]  /*1f50*/  LEA.HI.X.SX32 R61, R99, R27, 0x2, P1 ;  /* 0x0000001b633d7211 */ /* 0x000fc400008f16ff */
[----:B------:R-:W-:Y:S01]  /*1f60*/  ISETP.GE.U32.AND P1, PT, R30, 0x7fffffdb, PT ;  /* 0x7fffffdb1e00780c */ /* 0x000fe20003f26070 */
[----:B-1----:R-:W-:Y:S01]  /*1f70*/  VIADD R26, R138, 0xfffffff7 ;  /* 0xfffffff78a1a7836 */ /* 0x002fe20000000000 */
[----:B------:R-:W-:Y:S01]  /*1f80*/  LEA.HI.X.SX32 R133, R100, R27, 0x2, P2 ;  /* 0x0000001b64857211 */ /* 0x000fe200010f16ff */
[----:B------:R-:W-:Y:S01]  /*1f90*/  VIADD R30, R138, 0xfffffff8 ;  /* 0xfffffff88a1e7836 */ /* 0x000fe20000000000 */
[----:B------:R-:W-:Y:S01]  /*1fa0*/  ISETP.GE.U32.AND P2, PT, R31, 0x7fffffda, PT ;  /* 0x7fffffda1f00780c */ /* 0x000fe20003f46070 */
[----:B------:R-:W-:Y:S01]  /*1fb0*/  LDGSTS.E [R179+0xc], desc[UR20][R154.64], !P4 ;  /* 0x0000c0009ab37fae */ /* 0x000fe2000e121854 */
[----:B------:R-:W-:Y:S01]  /*1fc0*/  ISETP.GE.U32.AND P6, PT, R26, 0x7fffffd8, PT ;  /* 0x7fffffd81a00780c */ /* 0x000fe20003fc6070 */
[----:B------:R-:W-:Y:S01]  /*1fd0*/  VIADD R26, R138, 0xfffffff6 ;  /* 0xfffffff68a1a7836 */ /* 0x000fe20000000000 */
[----:B------:R-:W-:Y:S01]  /*1fe0*/  ISETP.GE.U32.AND P3, PT, R30, 0x7fffffd9, PT ;  /* 0x7fffffd91e00780c */ /* 0x000fe20003f66070 */
[----:B------:R-:W-:Y:S01]  /*1ff0*/  VIADD R27, R138, 0xfffffff4 ;  /* 0xfffffff48a1b7836 */ /* 0x000fe20000000000 */
[----:B------:R-:W-:Y:S01]  /*2000*/  LDGSTS.E [R177], desc[UR20][R152.64], !P5 ;  /* 0x0000000098b17fae */ /* 0x000fe2000e921854 */
[----:B------:R-:W-:Y:S01]  /*2010*/  LOP3.LUT R104, R98, 0x20, RZ, 0x3c, !PT ;  /* 0x0000002062687812 */ /* 0x000fe200078e3cff */
[----:B------:R-:W-:Y:S01]  /*2020*/  IMAD R31, R150, 0x34, RZ ;  /* 0x00000034961f7824 */ /* 0x000fe200078e02ff */
[----:B------:R-:W-:Y:S01]  /*2030*/  ISETP.GE.U32.AND P4, PT, R26, 0x7fffffd7, PT ;  /* 0x7fffffd71a00780c */ /* 0x000fe20003f86070 */
[----:B------:R-:W-:Y:S01]  /*2040*/  VIADD R26, R138, 0xfffffff5 ;  /* 0xfffffff58a1a7836 */ /* 0x000fe20000000000 */
[----:B------:R-:W-:Y:S01]  /*2050*/  LDGSTS.E [R177+0x4], desc[UR20][R146.64], !P1 ;  /* 0x0000400092b17fae */ /* 0x000fe2000c921854 */
[----:B------:R-:W-:Y:S01]  /*2060*/  ISETP.GE.U32.AND P1, PT, R27, 0x7fffffd5, PT ;  /* 0x7fffffd51b00780c */ /* 0x000fe20003f26070 */
[----:B------:R-:W-:Y:S01]  /*2070*/  IMAD.IADD R175, R5, 0x1, R104 ;  /* 0x0000000105af7824 */ /* 0x000fe200078e0268 */
[----:B------:R-:W-:Y:S01]  /*2080*/  LOP3.LUT R106, R98, 0x30, RZ, 0x3c, !PT ;  /* 0x00000030626a7812 */ /* 0x000fe200078e3cff */
[----:B------:R-:W-:Y:S01]  /*2090*/  LDGSTS.E [R177+0x8], desc[UR20][R140.64], !P2 ;  /* 0x000080008cb17fae */ /* 0x000fe2000d121854 */
[----:B------:R-:W-:Y:S01]  /*20a0*/  ISETP.GE.U32.AND P5, PT, R26, 0x7fffffd6, PT ;  /* 0x7fffffd61a00780c */ /* 0x000fe20003fa6070 */
[C---:B------:R-:W-:Y:S01]  /*20b0*/  VIADD R26, R138.reuse, 0xfffffff3 ;  /* 0xfffffff38a1a7836 */ /* 0x040fe20000000000 */
[----:B------:R-:W-:Y:S01]  /*20c0*/  ISETP.GE.AND P0, PT, R3, R142, PT ;  /* 0x0000008e0300720c */ /* 0x000fe20003f06270 */
[----:B------:R-:W-:Y:S01]  /*20d0*/  VIADD R27, R138, 0xfffffff1 ;  /* 0xfffffff18a1b7836 */ /* 0x000fe20000000000 */
[----:B------:R-:W-:Y:S01]  /*20e0*/  LDGSTS.E [R177+0xc], desc[UR20][R132.64], !P3 ;  /* 0x0000c00084b17fae */ /* 0x000fe2000d921854 */
[----:B------:R-:W-:Y:S01]  /*20f0*/  IMAD.IADD R173, R5, 0x1, R106 ;  /* 0x0000000105ad7824 */ /* 0x000fe200078e026a */
[----:B------:R-:W-:Y:S01]  /*2100*/  ISETP.GE.U32.AND P2, PT, R26, 0x7fffffd4, PT ;  /* 0x7fffffd41a00780c */ /* 0x000fe20003f46070 */
[C---:B------:R-:W-:Y:S01]  /*2110*/  VIADD R26, R138.reuse, 0xfffffff2 ;  /* 0xfffffff28a1a7836 */ /* 0x040fe20000000000 */
[----:B------:R-:W-:Y:S01]  /*2120*/  LDGSTS.E [R175], desc[UR20][R134.64], !P6 ;  /* 0x0000000086af7fae */ /* 0x000fe2000f121854 */
[----:B------:R-:W-:Y:S01]  /*2130*/  ISETP.GE.U32.AND P6, PT, R27, 0x7fffffd2, PT ;  /* 0x7fffffd21b00780c */ /* 0x000fe20003fc6070 */
[----:B------:R-:W-:Y:S01]  /*2140*/  VIADD R27, R138, 0xffffffec ;  /* 0xffffffec8a1b7836 */ /* 0x000fe20000000000 */
[----:B------:R-:W-:Y:S01]  /*2150*/  LOP3.LUT R101, R101, 0x1f, RZ, 0xc0, !PT ;  /* 0x0000001f65657812 */ /* 0x000fe200078ec0ff */
[----:B------:R-:W-:Y:S01]  /*2160*/  LDGSTS.E [R175+0x4], desc[UR20][R130.64], !P4 ;  /* 0x0000400082af7fae */ /* 0x000fe2000e121854 */
[----:B------:R-:W-:Y:S01]  /*2170*/  ISETP.GE.U32.AND P3, PT, R26, 0x7fffffd3, PT ;  /* 0x7fffffd31a00780c */ /* 0x000fe20003f66070 */
[----:B------:R-:W-:-:S02]  /*2180*/  VIADD R26, R138, 0xfffffff0 ;  /* 0xfffffff08a1a7836 */ /* 0x000fc40000000000 */
[----:B------:R-:W-:Y:S01]  /*2190*/  LDGSTS.E [R175+0x8], desc[UR20][R126.64], !P5 ;  /* 0x000080007eaf7fae */ /* 0x000fe2000e921854 */
[----:B------:R-:W-:Y:S01]  /*21a0*/  ISETP.GE.U32.AND P5, PT, R27, 0x7fffffcd, PT ;  /* 0x7fffffcd1b00780c */ /* 0x000fe20003fa6070 */
[----:B------:R-:W-:Y:S01]  /*21b0*/  VIADD R27, R138, 0xffffffed ;  /* 0xffffffed8a1b7836 */ /* 0x000fe20000000000 */
[----:B------:R-:W-:Y:S01]  /*21c0*/  ISETP.GE.U32.AND P4, PT, R26, 0x7fffffd1, PT ;  /* 0x7fffffd11a00780c */ /* 0x000fe20003f86070 */
[----:B------:R-:W-:Y:S01]  /*21d0*/  LDGSTS.E [R175+0xc], desc[UR20][R128.64], !P1 ;  /* 0x0000c00080af7fae */ /* 0x000fe2000c921854 */
[----:B------:R-:W-:Y:S01]  /*21e0*/  IADD3 R168, P1, R148, UR4, RZ ;  /* 0x0000000494a87c10 */ /* 0x000fe2000ff3e0ff */
[C---:B------:R-:W-:Y:S01]  /*21f0*/  VIADD R30, R138.reuse, 0xffffffef ;  /* 0xffffffef8a1e7836 */ /* 0x040fe20000000000 */
[----:B------:R-:W-:Y:S01]  /*2200*/  SEL R45, RZ, 0x1, P5 ;  /* 0x00000001ff2d7807 */ /* 0x000fe20002800000 */
[----:B------:R-:W-:Y:S01]  /*2210*/  LDGSTS.E [R173], desc[UR20][R124.64], !P2 ;  /* 0x000000007cad7fae */ /* 0x000fe2000d121854 */
[----:B------:R-:W-:Y:S02]  /*2220*/  LEA.HI.X.SX32 R169, R139, UR5, 0x2, P1 ;  /* 0x000000058ba97c11 */ /* 0x000fe400088f16ff */
[----:B------:R-:W-:Y:S01]  /*2230*/  IADD3 R26, P1, R31, R168, RZ ;  /* 0x000000a81f1a7210 */ /* 0x000fe20007f3e0ff */
[----:B------:R-:W-:Y:S01]  /*2240*/  VIADD R31, R138, 0xffffffee ;  /* 0xffffffee8a1f7836 */ /* 0x000fe20000000000 */
[----:B------:R-:W-:-:S02]  /*2250*/  ISETP.GE.U32.AND P2, PT, R27, 0x7fffffce, PT ;  /* 0x7fffffce1b00780c */ /* 0x000fc40003f46070 */
[----:B------:R-:W-:Y:S02]  /*2260*/  LEA.HI.X.SX32 R27, R18, R169, 0x2, P1 ;  /* 0x000000a9121b7211 */ /* 0x000fe400008f16ff */
[----:B------:R-:W-:Y:S01]  /*2270*/  ISETP.GE.U32.AND P1, PT, R31, 0x7fffffcf, PT ;  /* 0x7fffffcf1f00780c */ /* 0x000fe20003f26070 */
[----:B------:R-:W-:Y:S01]  /*2280*/  VIADD R31, R138, 0xffffffe8 ;  /* 0xffffffe88a1f7836 */ /* 0x000fe20000000000 */
[----:B------:R-:W-:Y:S01]  /*2290*/  ISETP.GE.U32.AND P5, PT, R30, 0x7fffffd0, PT ;  /* 0x7fffffd01e00780c */ /* 0x000fe20003fa6070 */
[C---:B------:R-:W-:Y:S01]  /*22a0*/  VIADD R30, R138.reuse, 0xffffffe9 ;  /* 0xffffffe98a1e7836 */ /* 0x040fe20000000000 */
[----:B------:R-:W-:Y:S01]  /*22b0*/  SEL R114, RZ, 0x1fffe, P2 ;  /* 0x0001fffeff727807 */ /* 0x000fe20001000000 */
[----:B------:R1:W-:Y:S01]  /*22c0*/  LDGSTS.E [R173+0x4], desc[UR20][R26.64], !P3 ;  /* 0x000040001aad7fae */ /* 0x0003e2000d921854 */
[----:B------:R-:W-:Y:S01]  /*22d0*/  ISETP.GE.U32.AND P2, PT, R31, 0x7fffffc9, PT ;  /* 0x7fffffc91f00780c */ /* 0x000fe20003f46070 */
[----:B------:R-:W-:Y:S01]  /*22e0*/  VIADD R31, R138, 0xffffffea ;  /* 0xffffffea8a1f7836 */ /* 0x000fe20000000000 */
[----:B------:R-:W-:Y:S01]  /*22f0*/  SEL R107, RZ, 0x4, P1 ;  /* 0x00000004ff6b7807 */ /* 0x000fe20000800000 */
[----:B------:R-:W-:Y:S01]  /*2300*/  IMAD.IADD R114, R45, 0x1, R114 ;  /* 0x000000012d727824 */ /* 0x000fe200078e0272 */
[----:B------:R-:W-:Y:S01]  /*2310*/  ISETP.GE.U32.AND P1, PT, R30, 0x7fffffca, PT ;  /* 0x7fffffca1e00780c */ /* 0x000fe20003f26070 */
[----:B------:R-:W-:Y:S01]  /*2320*/  VIADD R30, R138, 0xffffffeb ;  /* 0xffffffeb8a1e7836 */ /* 0x000fe20000000000 */
[----:B------:R-:W-:-:S02]  /*2330*/  SEL R112, RZ, 0x7fff8, P5 ;  /* 0x0007fff8ff707807 */ /* 0x000fc40002800000 */
[----:B------:R-:W-:Y:S01]  /*2340*/  ISETP.GE.U32.AND P5, PT, R31, 0x7fffffcb, PT ;  /* 0x7fffffcb1f00780c */ /* 0x000fe20003fa6070 */
[----:B------:R-:W-:Y:S01]  /*2350*/  VIADD R31, R138, 0xffffffe4 ;  /* 0xffffffe48a1f7836 */ /* 0x000fe20000000000 */
[----:B------:R-:W-:Y:S02]  /*2360*/  SEL R142, RZ, 0x1, P2 ;  /* 0x00000001ff8e7807 */ /* 0x000fe40001000000 */
[----:B------:R-:W-:Y:S01]  /*2370*/  ISETP.GE.U32.AND P2, PT, R30, 0x7fffffcc, PT ;  /* 0x7fffffcc1e00780c */ /* 0x000fe20003f46070 */
[C---:B------:R-:W-:Y:S01]  /*2380*/  VIADD R30, R138.reuse, 0xffffffe5 ;  /* 0xffffffe58a1e7836 */ /* 0x040fe20000000000 */
[----:B------:R-:W-:Y:S02]  /*2390*/  SEL R171, RZ, 0x1fffe, P1 ;  /* 0x0001fffeffab7807 */ /* 0x000fe40000800000 */
[----:B------:R-:W-:Y:S01]  /*23a0*/  ISETP.GE.U32.AND P1, PT, R31, 0x7fffffc5, PT ;  /* 0x7fffffc51f00780c */ /* 0x000fe20003f26070 */
[----:B------:R-:W-:Y:S01]  /*23b0*/  VIADD R31, R138, 0xffffffe7 ;  /* 0xffffffe78a1f7836 */ /* 0x000fe20000000000 */
[----:B------:R-:W-:Y:S01]  /*23c0*/  SEL R116, RZ, 0x4, P5 ;  /* 0x00000004ff747807 */ /* 0x000fe20002800000 */
[----:B------:R-:W-:Y:S01]  /*23d0*/  IMAD.IADD R142, R142, 0x1, R171 ;  /* 0x000000018e8e7824 */ /* 0x000fe200078e02ab */
[----:B------:R-:W-:Y:S01]  /*23e0*/  ISETP.GE.U32.AND P5, PT, R30, 0x7fffffc6, PT ;  /* 0x7fffffc61e00780c */ /* 0x000fe20003fa6070 */
[----:B------:R-:W-:Y:S01]  /*23f0*/  VIADD R30, R138, 0xffffffe1 ;  /* 0xffffffe18a1e7836 */ /* 0x000fe20000000000 */
[----:B------:R-:W-:Y:S01]  /*2400*/  SEL R174, RZ, 0x1, P1 ;  /* 0x00000001ffae7807 */ /* 0x000fe20000800000 */
[----:B------:R-:W-:Y:S01]  /*2410*/  IMAD.IADD R171, R5, 0x1, R4 ;  /* 0x0000000105ab7824 */ /* 0x000fe200078e0204 */
[----:B------:R-:W-:-:S02]  /*2420*/  SEL R167, RZ, 0x7fff8, P2 ;  /* 0x0007fff8ffa77807 */ /* 0x000fc40001000000 */
[----:B------:R-:W-:Y:S01]  /*2430*/  ISETP.GE.U32.AND P1, PT, R31, 0x7fffffc8, PT ;  /* 0x7fffffc81f00780c */ /* 0x000fe20003f26070 */
[----:B------:R-:W-:Y:S01]  /*2440*/  VIADD R31, R138, 0xffffffe2 ;  /* 0xffffffe28a1f7836 */ /* 0x000fe20000000000 */
[----:B------:R-:W-:Y:S01]  /*2450*/  ISETP.GE.U32.AND P2, PT, R32, 0x7fffffc7, PT ;  /* 0x7fffffc72000780c */ /* 0x000fe20003f46070 */
[----:B------:R-:W-:Y:S01]  /*2460*/  VIADD R32, R138, 0xffffffcf ;  /* 0xffffffcf8a207836 */ /* 0x000fe20000000000 */
[----:B------:R-:W-:Y:S02]  /*2470*/  SEL R183, RZ, 0x1fffe, P5 ;  /* 0x0001fffeffb77807 */ /* 0x000fe40002800000 */
[----:B------:R-:W-:Y:S01]  /*2480*/  ISETP.GE.U32.AND P5, PT, R30, 0x7fffffc2, PT ;  /* 0x7fffffc21e00780c */ /* 0x000fe20003fa6070 */
[----:B------:R-:W-:Y:S01]  /*2490*/  VIADD R30, R138, 0xffffffe3 ;  /* 0xffffffe38a1e7836 */ /* 0x000fe20000000000 */
[----:B------:R-:W-:Y:S01]  /*24a0*/  SEL R172, RZ, 0x4, P2 ;  /* 0x00000004ffac7807 */ /* 0x000fe20001000000 */
[----:B------:R-:W-:Y:S01]  /*24b0*/  IMAD.IADD R174, R174, 0x1, R183 ;  /* 0x00000001aeae7824 */ /* 0x000fe200078e02b7 */
[----:B------:R-:W-:Y:S01]  /*24c0*/  ISETP.GE.U32.AND P2, PT, R31, 0x7fffffc3, PT ;  /* 0x7fffffc31f00780c */ /* 0x000fe20003f46070 */
[----:B------:R-:W-:Y:S01]  /*24d0*/  VIADD R31, R138, 0xffffffcc ;  /* 0xffffffcc8a1f7836 */ /* 0x000fe20000000000 */
[----:B------:R-:W-:-:S02]  /*24e0*/  SEL R181, RZ, 0x7fff8, P1 ;  /* 0x0007fff8ffb57807 */ /* 0x000fc40000800000 */
[----:B------:R-:W-:Y:S02]  /*24f0*/  ISETP.GE.U32.AND P1, PT, R30, 0x7fffffc4, PT ;  /* 0x7fffffc41e00780c */ /* 0x000fe40003f26070 */
[----:B------:R-:W-:Y:S02]  /*2500*/  SEL R176, RZ, 0x4, P2 ;  /* 0x00000004ffb07807 */ /* 0x000fe40001000000 */
[----:B------:R-:W-:Y:S02]  /*2510*/  ISETP.GT.AND P2, PT, R145, 0x1f, PT ;  /* 0x0000001f9100780c */ /* 0x000fe40003f44270 */
[----:B------:R-:W-:Y:S02]  /*2520*/  SEL R178, RZ, 0x1fffe, P5 ;  /* 0x0001fffeffb27807 */ /* 0x000fe40002800000 */
[----:B------:R-:W-:Y:S01]  /*2530*/  ISETP.GE.U32.AND P5, PT, R31, 0x7fffffad, PT ;  /* 0x7fffffad1f00780c */ /* 0x000fe20003fa6070 */
[----:B------:R-:W-:Y:S01]  /*2540*/  VIADD R31, R138, 0xffffffcd ;  /* 0xffffffcd8a1f7836 */ /* 0x000fe20000000000 */
[----:B------:R-:W-:-:S02]  /*2550*/  SEL R185, RZ, 0x7fff8, P1 ;  /* 0x0007fff8ffb97807 */ /* 0x000fc40000800000 */
[----:B------:R-:W-:Y:S02]  /*2560*/  ISETP.GE.AND P1, PT, R101, R138, PT ;  /* 0x0000008a6500720c */ /* 0x000fe40003f26270 */
[----:B------:R-:W-:Y:S02]  /*2570*/  SEL R30, RZ, 0x4, !P2 ;  /* 0x00000004ff1e7807 */ /* 0x000fe40005000000 */
[----:B------:R-:W-:Y:S01]  /*2580*/  ISETP.GE.U32.AND P2, PT, R31, 0x7fffffae, PT ;  /* 0x7fffffae1f00780c */ /* 0x000fe20003f46070 */
[----:B------:R-:W-:Y:S01]  /*2590*/  VIADD R31, R138, 0xffffffc8 ;  /* 0xffffffc88a1f7836 */ /* 0x000fe20000000000 */
[----:B------:R-:W-:Y:S02]  /*25a0*/  SEL R30, R30, RZ, !P1 ;  /* 0x000000ff1e1e7207 */ /* 0x000fe40004800000 */
[----:B------:R-:W-:Y:S02]  /*25b0*/  ISETP.GE.U32.AND P1, PT, R33, 0x7fffffaf, PT ;  /* 0x7fffffaf2100780c */ /* 0x000fe40003f26070 */
[----:B------:R-:W-:-:S02]  /*25c0*/  SEL R33, RZ, 0x1, P5 ;  /* 0x00000001ff217807 */ /* 0x000fc40002800000 */
[----:B------:R-:W-:Y:S01]  /*25d0*/  ISETP.GE.U32.AND P5, PT, R32, 0x7fffffb0, PT ;  /* 0x7fffffb02000780c */ /* 0x000fe20003fa6070 */
[----:B------:R-:W-:Y:S01]  /*25e0*/  VIADD R32, R138, 0xffffffc9 ;  /* 0xffffffc98a207836 */ /* 0x000fe20000000000 */
[----:B------:R-:W-:Y:S02]  /*25f0*/  SEL R34, RZ, 0x1fffe, P2 ;  /* 0x0001fffeff227807 */ /* 0x000fe40001000000 */
[----:B------:R-:W-:Y:S02]  /*2600*/  ISETP.GE.U32.AND P2, PT, R31, 0x7fffffa9, PT ;  /* 0x7fffffa91f00780c */ /* 0x000fe40003f46070 */
[----:B------:R-:W-:Y:S01]  /*2610*/  SEL R31, RZ, 0x4, P1 ;  /* 0x00000004ff1f7807 */ /* 0x000fe20000800000 */
[----:B------:R-:W-:Y:S01]  /*2620*/  IMAD.IADD R33, R33, 0x1, R34 ;  /* 0x0000000121217824 */ /* 0x000fe200078e0222 */
[----:B------:R-:W-:Y:S02]  /*2630*/  ISETP.GE.U32.AND P1, PT, R32, 0x7fffffaa, PT ;  /* 0x7fffffaa2000780c */ /* 0x000fe40003f26070 */
[----:B------:R-:W-:-:S02]  /*2640*/  SEL R32, RZ, 0x7fff8, P5 ;  /* 0x0007fff8ff207807 */ /* 0x000fc40002800000 */
[----:B------:R-:W-:Y:S01]  /*2650*/  ISETP.GE.U32.AND P5, PT, R35, 0x7fffffab, PT ;  /* 0x7fffffab2300780c */ /* 0x000fe20003fa6070 */
[----:B------:R-:W-:Y:S01]  /*2660*/  VIADD R35, R138, 0xffffffc4 ;  /* 0xffffffc48a237836 */ /* 0x000fe20000000000 */
[----:B------:R-:W-:Y:S02]  /*2670*/  SEL R37, RZ, 0x1, P2 ;  /* 0x00000001ff257807 */ /* 0x000fe40001000000 */
[----:B------:R-:W-:Y:S01]  /*2680*/  ISETP.GE.U32.AND P2, PT, R36, 0x7fffffac, PT ;  /* 0x7fffffac2400780c */ /* 0x000fe20003f46070 */
[----:B------:R-:W-:Y:S01]  /*2690*/  VIADD R36, R138, 0xffffffc5 ;  /* 0xffffffc58a247836 */ /* 0x000fe20000000000 */
[----:B------:R-:W-:Y:S02]  /*26a0*/  SEL R38, RZ, 0x1fffe, P1 ;  /* 0x0001fffeff267807 */ /* 0x000fe40000800000 */
[----:B------:R-:W-:Y:S02]  /*26b0*/  ISETP.GE.U32.AND P1, PT, R35, 0x7fffffa5, PT ;  /* 0x7fffffa52300780c */ /* 0x000fe40003f26070 */
[----:B------:R-:W-:Y:S01]  /*26c0*/  SEL R35, RZ, 0x4, P5 ;  /* 0x00000004ff237807 */ /* 0x000fe20002800000 */
[----:B------:R-:W-:Y:S01]  /*26d0*/  IMAD.IADD R37, R37, 0x1, R38 ;  /* 0x0000000125257824 */ /* 0x000fe200078e0226 */
[----:B------:R-:W-:-:S02]  /*26e0*/  ISETP.GE.U32.AND P5, PT, R36, 0x7fffffa6, PT ;  /* 0x7fffffa62400780c */ /* 0x000fc40003fa6070 */
[----:B------:R-:W-:Y:S02]  /*26f0*/  SEL R36, RZ, 0x7fff8, P2 ;  /* 0x0007fff8ff247807 */ /* 0x000fe40001000000 */
[----:B------:R-:W-:Y:S01]  /*2700*/  ISETP.GE.U32.AND P2, PT, R39, 0x7fffffa7, PT ;  /* 0x7fffffa72700780c */ /* 0x000fe20003f46070 */
[----:B------:R-:W-:Y:S01]  /*2710*/  VIADD R39, R138, 0xffffffc1 ;  /* 0xffffffc18a277836 */ /* 0x000fe20000000000 */
[----:B------:R-:W-:Y:S02]  /*2720*/  SEL R41, RZ, 0x1, P1 ;  /* 0x00000001ff297807 */ /* 0x000fe40000800000 */
[----:B------:R-:W-:Y:S01]  /*2730*/  ISETP.GE.U32.AND P1, PT, R40, 0x7fffffa8, PT ;  /* 0x7fffffa82800780c */ /* 0x000fe20003f26070 */
[----:B------:R-:W-:Y:S01]  /*2740*/  VIADD R40, R138, 0xffffffc2 ;  /* 0xffffffc28a287836 */ /* 0x000fe20000000000 */
[----:B------:R-:W-:Y:S02]  /*2750*/  SEL R42, RZ, 0x1fffe, P5 ;  /* 0x0001fffeff2a7807 */ /* 0x000fe40002800000 */
[----:B------:R-:W-:-:S02]  /*2760*/  ISETP.GE.U32.AND P5, PT, R39, 0x7fffffa2, PT ;  /* 0x7fffffa22700780c */ /* 0x000fc40003fa6070 */
[----:B------:R-:W-:Y:S01]  /*2770*/  SEL R39, RZ, 0x4, P2 ;  /* 0x00000004ff277807 */ /* 0x000fe20001000000 */
[----:B------:R-:W-:Y:S01]  /*2780*/  IMAD.IADD R41, R41, 0x1, R42 ;  /* 0x0000000129297824 */ /* 0x000fe200078e022a */
[----:B------:R-:W-:Y:S02]  /*2790*/  ISETP.GE.U32.AND P2, PT, R40, 0x7fffffa3, PT ;  /* 0x7fffffa32800780c */ /* 0x000fe40003f46070 */
[----:B------:R-:W-:Y:S02]  /*27a0*/  SEL R40, RZ, 0x7fff8, P1 ;  /* 0x0007fff8ff287807 */ /* 0x000fe40000800000 */
[----:B------:R-:W-:Y:S01]  /*27b0*/  ISETP.GE.U32.AND P1, PT, R44, 0x7fffffa4, PT ;  /* 0x7fffffa42c00780c */ /* 0x000fe20003f26070 */
[----:B------:R-:W-:Y:S01]  /*27c0*/  VIADD R44, R138, 0xffffffdd ;  /* 0xffffffdd8a2c7836 */ /* 0x000fe20000000000 */
[----:B------:R-:W-:Y:S02]  /*27d0*/  SEL R46, RZ, 0x1fffe, P5 ;  /* 0x0001fffeff2e7807 */ /* 0x000fe40002800000 */
[----:B------:R-:W-:-:S02]  /*27e0*/  ISETP.GE.U32.AND P5, PT, R43, 0x7fffffbd, PT ;  /* 0x7fffffbd2b00780c */ /* 0x000fc40003fa6070 */
[----:B------:R-:W-:Y:S02]  /*27f0*/  SEL R43, RZ, 0x4, P2 ;  /* 0x00000004ff2b7807 */ /* 0x000fe40001000000 */
[----:B------:R-:W-:Y:S02]  /*2800*/  ISETP.GE.U32.AND P2, PT, R44, 0x7fffffbe, PT ;  /* 0x7fffffbe2c00780c */ /* 0x000fe40003f46070 */
[----:B------:R-:W-:Y:S02]  /*2810*/  SEL R44, RZ, 0x7fff8, P1 ;  /* 0x0007fff8ff2c7807 */ /* 0x000fe40000800000 */
[----:B------:R-:W-:Y:S01]  /*2820*/  ISETP.GE.U32.AND P1, PT, R47, 0x7fffffbf, PT ;  /* 0x7fffffbf2f00780c */ /* 0x000fe20003f26070 */
[----:B------:R-:W-:Y:S01]  /*2830*/  VIADD R47, R138, 0xffffffd8 ;  /* 0xffffffd88a2f7836 */ /* 0x000fe20000000000 */
[----:B------:R-:W-:Y:S02]  /*2840*/  SEL R49, RZ, 0x1, P5 ;  /* 0x00000001ff317807 */ /* 0x000fe40002800000 */
[----:B------:R-:W-:Y:S01]  /*2850*/  ISETP.GE.U32.AND P5, PT, R48, 0x7fffffc0, PT ;  /* 0x7fffffc03000780c */ /* 0x000fe20003fa6070 */
[----:B------:R-:W-:Y:S01]  /*2860*/  VIADD R48, R138, 0xffffffd9 ;  /* 0xffffffd98a307836 */ /* 0x000fe20000000000 */
[----:B------:R-:W-:-:S02]  /*2870*/  SEL R50, RZ, 0x1fffe, P2 ;  /* 0x0001fffeff327807 */ /* 0x000fc40001000000 */
[----:B------:R-:W-:Y:S02]  /*2880*/  ISETP.GE.U32.AND P2, PT, R47, 0x7fffffb9, PT ;  /* 0x7fffffb92f00780c */ /* 0x000fe40003f46070 */
[----:B------:R-:W-:Y:S01]  /*2890*/  SEL R47, RZ, 0x4, P1 ;  /* 0x00000004ff2f7807 */ /* 0x000fe20000800000 */
[----:B------:R-:W-:Y:S01]  /*28a0*/  IMAD.IADD R49, R49, 0x1, R50 ;  /* 0x0000000131317824 */ /* 0x000fe200078e0232 */
[----:B------:R-:W-:Y:S02]  /*28b0*/  ISETP.GE.U32.AND P1, PT, R48, 0x7fffffba, PT ;  /* 0x7fffffba3000780c */ /* 0x000fe40003f26070 */
[----:B------:R-:W-:Y:S02]  /*28c0*/  SEL R48, RZ, 0x7fff8, P5 ;  /* 0x0007fff8ff307807 */ /* 0x000fe40002800000 */
[----:B------:R-:W-:Y:S01]  /*28d0*/  ISETP.GE.U32.AND P5, PT, R51, 0x7fffffbb, PT ;  /* 0x7fffffbb3300780c */ /* 0x000fe20003fa6070 */
[----:B------:R-:W-:Y:S01]  /*28e0*/  VIADD R51, R138, 0xffffffd4 ;  /* 0xffffffd48a337836 */ /* 0x000fe20000000000 */
        /* <DEDUP_REMOVED lines=12> */
[----:B------:R-:W-:Y:S02]  /*29b0*/  SEL R57, RZ, 0x1, P1 ;  /* 0x00000001ff397807 */ /* 0x000fe40000800000 */
[----:B------:R-:W-:Y:S02]  /*29c0*/  ISETP.GE.U32.AND P5, PT, R55, 0x7fffffb1, PT ;  /* 0x7fffffb13700780c */ /* 0x000fe40003fa6070 */
[----:B------:R-:W-:Y:S01]  /*29d0*/  ISETP.GE.U32.AND P1, PT, R56, 0x7fffffb8, PT ;  /* 0x7fffffb83800780c */ /* 0x000fe20003f26070 */
[----:B------:R-:W-:Y:S01]  /*29e0*/  VIADD R56, R138, 0xffffffd1 ;  /* 0xffffffd18a387836 */ /* 0x000fe20000000000 */
[----:B------:R-:W-:Y:S01]  /*29f0*/  SEL R105, RZ, 0x1, P5 ;  /* 0x00000001ff697807 */ /* 0x000fe20002800000 */
[----:B------:R-:W-:Y:S01]  /*2a00*/  IMAD.IADD R57, R57, 0x1, R108 ;  /* 0x0000000139397824 */ /* 0x000fe200078e026c */
[----:B------:R-:W-:-:S02]  /*2a10*/  ISETP.GE.U32.AND P5, PT, R170, 0x7fffffc1, PT ;  /* 0x7fffffc1aa00780c */ /* 0x000fc40003fa6070 */
[----:B------:R-:W-:Y:S02]  /*2a20*/  SEL R55, RZ, 0x4, P2 ;  /* 0x00000004ff377807 */ /* 0x000fe40001000000 */
[----:B------:R-:W-:Y:S02]  /*2a30*/  SEL R45, RZ, 0x1, P5 ;  /* 0x00000001ff2d7807 */ /* 0x000fe40002800000 */
[----:B------:R-:W-:Y:S02]  /*2a40*/  ISETP.GE.U32.AND P2, PT, R56, 0x7fffffb2, PT ;  /* 0x7fffffb23800780c */ /* 0x000fe40003f46070 */
[----:B------:R-:W-:Y:S01]  /*2a50*/  SEL R56, RZ, 0x7fff8, P1 ;  /* 0x0007fff8ff387807 */ /* 0x000fe20000800000 */
[----:B------:R-:W-:Y:S01]  /*2a60*/  IMAD.IADD R178, R45, 0x1, R178 ;  /* 0x000000012db27824 */ /* 0x000fe200078e02b2 */
[----:B------:R-:W-:Y:S01]  /*2a70*/  ISETP.GE.U32.AND P1, PT, R103, 0x7fffffb3, PT ;  /* 0x7fffffb36700780c */ /* 0x000fe20003f26070 */
[----:B------:R-:W-:Y:S01]  /*2a80*/  VIADD R103, R138, 0xffffffd3 ;  /* 0xffffffd38a677836 */ /* 0x000fe20000000000 */
[----:B------:R-:W-:Y:S01]  /*2a90*/  LOP3.LUT R142, R142, 0x3, RZ, 0xc0, !PT ;  /* 0x000000038e8e7812 */ /* 0x000fe200078ec0ff */
[----:B------:R-:W-:Y:S01]  /*2aa0*/  IMAD R138, R28, UR8, RZ ;  /* 0x000000081c8a7c24 */ /* 0x000fe2000f8e02ff */
[----:B------:R-:W-:-:S02]  /*2ab0*/  LOP3.LUT R178, R178, 0x3, RZ, 0xc0, !PT ;  /* 0x00000003b2b27812 */ /* 0x000fc400078ec0ff */
[----:B------:R-:W-:Y:S02]  /*2ac0*/  SEL R110, RZ, 0x1fffe, P2 ;  /* 0x0001fffeff6e7807 */ /* 0x000fe40001000000 */
[----:B------:R-:W-:Y:S02]  /*2ad0*/  ISETP.GE.U32.AND P2, PT, R103, 0x7fffffb4, PT ;  /* 0x7fffffb46700780c */ /* 0x000fe40003f46070 */
[----:B------:R-:W-:Y:S01]  /*2ae0*/  LOP3.LUT R33, R33, 0x3, RZ, 0xc0, !PT ;  /* 0x0000000321217812 */ /* 0x000fe200078ec0ff */
[----:B------:R-:W-:Y:S01]  /*2af0*/  IMAD.IADD R105, R105, 0x1, R110 ;  /* 0x0000000169697824 */ /* 0x000fe200078e026e */
[----:B------:R-:W-:Y:S02]  /*2b00*/  LOP3.LUT R174, R174, 0x3, RZ, 0xc0, !PT ;  /* 0x00000003aeae7812 */ /* 0x000fe400078ec0ff */
[----:B------:R-:W-:Y:S01]  /*2b10*/  IADD3 R116, R142, R167, R116 ;  /* 0x000000a78e747210 */ /* 0x000fe20007ffe074 */
[----:B------:R-:W-:Y:S01]  /*2b20*/  IMAD R142, R29, UR8, RZ ;  /* 0x000000081d8e7c24 */ /* 0x000fe2000f8e02ff */
[----:B------:R-:W-:-:S02]  /*2b30*/  IADD3 R176, R178, R185, R176 ;  /* 0x000000b9b2b07210 */ /* 0x000fc40007ffe0b0 */
[----:B------:R-:W-:Y:S02]  /*2b40*/  SEL R34, RZ, 0x7fff8, P2 ;  /* 0x0007fff8ff227807 */ /* 0x000fe40001000000 */
[----:B------:R-:W-:Y:S02]  /*2b50*/  IADD3 R32, R33, R32, R31 ;  /* 0x0000002021207210 */ /* 0x000fe40007ffe01f */
[----:B------:R-:W-:Y:S01]  /*2b60*/  ISETP.NE.U32.AND P2, PT, R30, RZ, PT ;  /* 0x000000ff1e00720c */ /* 0x000fe20003f45070 */
[----:B------:R-:W-:Y:S01]  /*2b70*/  IMAD.SHL.U32 R30, R116, 0x100, RZ ;  /* 0x00000100741e7824 */ /* 0x000fe200078e00ff */
[----:B------:R-:W-:Y:S01]  /*2b80*/  IADD3 R172, R174, R181, R172 ;  /* 0x000000b5aeac7210 */ /* 0x000fe20007ffe0ac */
[----:B------:R-:W-:Y:S01]  /*2b90*/  IMAD R174, R101, R151, RZ ;  /* 0x0000009765ae7224 */ /* 0x000fe200078e02ff */
[----:B------:R-:W-:Y:S01]  /*2ba0*/  LOP3.LUT R31, R176, 0xf, RZ, 0xc0, !PT ;  /* 0x0000000fb01f7812 */ /* 0x000fe200078ec0ff */
[----:B------:R-:W-:Y:S01]  /*2bb0*/  IMAD.SHL.U32 R151, R151, 0x20, RZ ;  /* 0x0000002097977824 */ /* 0x000fe200078e00ff */
[----:B------:R-:W-:-:S02]  /*2bc0*/  LOP3.LUT R114, R114, 0x3, RZ, 0xc0, !PT ;  /* 0x0000000372727812 */ /* 0x000fc400078ec0ff */
[----:B------:R-:W-:Y:S01]  /*2bd0*/  LOP3.LUT R30, R30, 0xf00, RZ, 0xe2, !PT ;  /* 0x00000f001e1e7812 */ /* 0x000fe200078ee2ff */
[----:B------:R-:W-:Y:S01]  /*2be0*/  IMAD R31, R172, 0x10, R31 ;  /* 0x00000010ac1f7824 */ /* 0x000fe200078e021f */
[----:B------:R-:W-:Y:S02]  /*2bf0*/  IADD3 R107, R114, R112, R107 ;  /* 0x00000070726b7210 */ /* 0x000fe40007ffe06b */
[----:B------:R-:W-:Y:S02]  /*2c00*/  LOP3.LUT R37, R37, 0x3, RZ, 0xc0, !PT ;  /* 0x0000000325257812 */ /* 0x000fe400078ec0ff */
[----:B------:R-:W-:Y:S01]  /*2c10*/  LOP3.LUT R31, R31, 0xff, RZ, 0xc0, !PT ;  /* 0x000000ff1f1f7812 */ /* 0x000fe200078ec0ff */
[----:B------:R-:W-:Y:S01]  /*2c20*/  IMAD R30, R107, 0x1000, R30 ;  /* 0x000010006b1e7824 */ /* 0x000fe200078e021e */
[----:B------:R-:W-:Y:S02]  /*2c30*/  IADD3 R35, R37, R36, R35 ;  /* 0x0000002425237210 */ /* 0x000fe40007ffe023 */
[----:B------:R-:W-:Y:S01]  /*2c40*/  LOP3.LUT R108, R98, 0x40, RZ, 0x3c, !PT ;  /* 0x00000040626c7812 */ /* 0x000fe200078e3cff */
[----:B------:R-:W-:Y:S01]  /*2c50*/  IMAD.IADD R30, R30, 0x1, R31 ;  /* 0x000000011e1e7824 */ /* 0x000fe200078e021f */
[----:B------:R-:W-:Y:S01]  /*2c60*/  SEL R103, RZ, 0x4, P1 ;  /* 0x00000004ff677807 */ /* 0x000fe20000800000 */
[----:B------:R-:W-:Y:S01]  /*2c70*/  IMAD R31, R150, 0x38, RZ ;  /* 0x00000038961f7824 */ /* 0x000fe200078e02ff */
[----:B------:R-:W-:Y:S01]  /*2c80*/  ISETP.GE.U32.AND P1, PT, R137, 0x7fffffa1, PT ;  /* 0x7fffffa18900780c */ /* 0x000fe20003f26070 */
[----:B------:R-:W-:Y:S01]  /*2c90*/  IMAD.IADD R185, R5, 0x1, R108 ;  /* 0x0000000105b97824 */ /* 0x000fe200078e026c */
[----:B------:R-:W-:Y:S01]  /*2ca0*/  LOP3.LUT R33, R30, 0xffff, RZ, 0xc0, !PT ;  /* 0x0000ffff1e217812 */ /* 0x000fe200078ec0ff */
[----:B-1----:R-:W-:Y:S01]  /*2cb0*/  IMAD.SHL.U32 R27, R35, 0x100, RZ ;  /* 0x00000100231b7824 */ /* 0x002fe200078e00ff */
[----:B------:R-:W-:-:S02]  /*2cc0*/  IADD3 R30, P3, R31, R168, RZ ;  /* 0x000000a81f1e7210 */ /* 0x000fc40007f7e0ff */
[--C-:B------:R-:W-:Y:S02]  /*2cd0*/  SHF.R.U32.HI R38, RZ, 0xf, R33.reuse ;  /* 0x0000000fff267819 */ /* 0x100fe40000011621 */
[----:B------:R-:W-:Y:S02]  /*2ce0*/  LEA.HI.X.SX32 R31, R19, R169, 0x2, P3 ;  /* 0x000000a9131f7211 */ /* 0x000fe400018f16ff */
[----:B------:R-:W-:Y:S02]  /*2cf0*/  LOP3.LUT P3, RZ, R38, 0x1, RZ, 0xc0, !PT ;  /* 0x0000000126ff7812 */ /* 0x000fe4000786c0ff */
[--C-:B------:R-:W-:Y:S01]  /*2d00*/  SHF.R.U32.HI R37, RZ, 0xe, R33.reuse ;  /* 0x0000000eff257819 */ /* 0x100fe20000011621 */
[----:B------:R1:W-:Y:S01]  /*2d10*/  LDGSTS.E [R173+0x8], desc[UR20][R30.64], !P6 ;  /* 0x000080001ead7fae */ /* 0x0003e2000f121854 */
[----:B------:R-:W-:Y:S02]  /*2d20*/  SHF.R.U32.HI R26, RZ, 0xd, R33 ;  /* 0x0000000dff1a7819 */ /* 0x000fe40000011621 */
[----:B------:R-:W-:Y:S01]  /*2d30*/  LOP3.LUT P6, RZ, R37, 0x1, RZ, 0xc0, !PT ;  /* 0x0000000125ff7812 */ /* 0x000fe200078cc0ff */
[----:B------:R-:W-:Y:S01]  /*2d40*/  LDGSTS.E [R173+0xc], desc[UR20][R86.64], !P4 ;  /* 0x0000c00056ad7fae */ /* 0x000fe2000e121854 */
[----:B------:R-:W-:-:S02]  /*2d50*/  LOP3.LUT P4, RZ, R26, 0x1, RZ, 0xc0, !PT ;  /* 0x000000011aff7812 */ /* 0x000fc4000788c0ff */
[----:B------:R-:W-:Y:S02]  /*2d60*/  SEL R45, RZ, 0x1, P1 ;  /* 0x00000001ff2d7807 */ /* 0x000fe40000800000 */
[----:B------:R-:W-:Y:S01]  /*2d70*/  LOP3.LUT R110, R98, 0x50, RZ, 0x3c, !PT ;  /* 0x00000050626e7812 */ /* 0x000fe200078e3cff */
[----:B------:R-:W-:Y:S01]  /*2d80*/  LDGSTS.E [R185], desc[UR20][R118.64], P3 ;  /* 0x0000000076b97fae */ /* 0x000fe20009921854 */
[----:B------:R-:W-:Y:S01]  /*2d90*/  LOP3.LUT R53, R53, 0x3, RZ, 0xc0, !PT ;  /* 0x0000000335357812 */ /* 0x000fe200078ec0ff */
[----:B------:R-:W-:Y:S01]  /*2da0*/  IMAD.IADD R45, R45, 0x1, R46 ;  /* 0x000000012d2d7824 */ /* 0x000fe200078e022e */
[--C-:B-1----:R-:W-:Y:S01]  /*2db0*/  SHF.R.U32.HI R30, RZ, 0xc, R33.reuse ;  /* 0x0000000cff1e7819 */ /* 0x102fe20000011621 */
[----:B------:R-:W-:Y:S01]  /*2dc0*/  IMAD.IADD R183, R5, 0x1, R110 ;  /* 0x0000000105b77824 */ /* 0x000fe200078e026e */
[----:B------:R-:W-:Y:S01]  /*2dd0*/  SHF.R.U32.HI R31, RZ, 0xb, R33 ;  /* 0x0000000bff1f7819 */ /* 0x000fe20000011621 */
[----:B------:R-:W-:Y:S01]  /*2de0*/  LDGSTS.E [R185+0x4], desc[UR20][R84.64], P6 ;  /* 0x0000400054b97fae */ /* 0x000fe2000b121854 */
[----:B------:R-:W-:-:S02]  /*2df0*/  LOP3.LUT P3, RZ, R30, 0x1, RZ, 0xc0, !PT ;  /* 0x000000011eff7812 */ /* 0x000fc4000786c0ff */
[--C-:B------:R-:W-:Y:S01]  /*2e00*/  SHF.R.U32.HI R30, RZ, 0xa, R33.reuse ;  /* 0x0000000aff1e7819 */ /* 0x100fe20000011621 */
[----:B------:R-:W-:Y:S01]  /*2e10*/  LDGSTS.E [R185+0x8], desc[UR20][R82.64], P4 ;  /* 0x0000800052b97fae */ /* 0x000fe2000a121854 */
[----:B------:R-:W-:Y:S02]  /*2e20*/  LOP3.LUT P6, RZ, R31, 0x1, RZ, 0xc0, !PT ;  /* 0x000000011fff7812 */ /* 0x000fe400078cc0ff */
[----:B------:R-:W-:Y:S02]  /*2e30*/  LOP3.LUT P4, RZ, R30, 0x1, RZ, 0xc0, !PT ;  /* 0x000000011eff7812 */ /* 0x000fe4000788c0ff */
[----:B------:R-:W-:Y:S02]  /*2e40*/  SHF.R.U32.HI R30, RZ, 0x9, R33 ;  /* 0x00000009ff1e7819 */ /* 0x000fe40000011621 */
[----:B------:R-:W-:Y:S02]  /*2e50*/  LOP3.LUT R45, R45, 0x3, RZ, 0xc0, !PT ;  /* 0x000000032d2d7812 */ /* 0x000fe400078ec0ff */
[----:B------:R-:W-:Y:S01]  /*2e60*/  LOP3.LUT R105, R105, 0x3, RZ, 0xc0, !PT ;  /* 0x0000000369697812 */ /* 0x000fe200078ec0ff */
[----:B------:R-:W-:Y:S01]  /*2e70*/  LDGSTS.E [R185+0xc], desc[UR20][R80.64], P3 ;  /* 0x0000c00050b97fae */ /* 0x000fe20009921854 */
[----:B------:R-:W-:-:S02]  /*2e80*/  LOP3.LUT P3, RZ, R30, 0x1, RZ, 0xc0, !PT ;  /* 0x000000011eff7812 */ /* 0x000fc4000786c0ff */
[----:B------:R-:W-:Y:S01]  /*2e90*/  SHF.R.U32.HI R31, RZ, 0x8, R33 ;  /* 0x00000008ff1f7819 */ /* 0x000fe20000011621 */
[----:B------:R-:W-:Y:S01]  /*2ea0*/  LDGSTS.E [R183], desc[UR20][R76.64], P6 ;  /* 0x000000004cb77fae */ /* 0x000fe2000b121854 */
[----:B------:R-:W-:Y:S02]  /*2eb0*/  LOP3.LUT R41, R41, 0x3, RZ, 0xc0, !PT ;  /* 0x0000000329297812 */ /* 0x000fe400078ec0ff */
[----:B------:R-:W-:Y:S01]  /*2ec0*/  IADD3 R43, R45, R44, R43 ;  /* 0x0000002c2d2b7210 */ /* 0x000fe20007ffe02b */
[----:B------:R-:W-:Y:S01]  /*2ed0*/  LDGSTS.E [R183+0x4], desc[UR20][R78.64], P4 ;  /* 0x000040004eb77fae */ /* 0x000fe2000a121854 */
[----:B------:R-:W-:Y:S02]  /*2ee0*/  LOP3.LUT R57, R57, 0x3, RZ, 0xc0, !PT ;  /* 0x0000000339397812 */ /* 0x000fe400078ec0ff */
[----:B------:R-:W-:Y:S02]  /*2ef0*/  IADD3 R51, R53, R52, R51 ;  /* 0x0000003435337210 */ /* 0x000fe40007ffe033 */
[----:B------:R-:W-:Y:S01]  /*2f00*/  IADD3 R103, R105, R34, R103 ;  /* 0x0000002269677210 */ /* 0x000fe20007ffe067 */
[----:B------:R-:W-:Y:S01]  /*2f10*/  LDGSTS.E [R183+0x8], desc[UR20][R72.64], P3 ;  /* 0x0000800048b77fae */ /* 0x000fe20009921854 */
[----:B------:R-:W-:Y:S01]  /*2f20*/  SHF.R.U32.HI R30, RZ, 0x7, R33 ;  /* 0x00000007ff1e7819 */ /* 0x000fe20000011621 */
[----:B------:R-:W-:Y:S01]  /*2f30*/  IMAD.SHL.U32 R51, R51, 0x100, RZ ;  /* 0x0000010033337824 */ /* 0x000fe200078e00ff */
[----:B------:R-:W-:-:S02]  /*2f40*/  LOP3.LUT P6, RZ, R31, 0x1, RZ, 0xc0, !PT ;  /* 0x000000011fff7812 */ /* 0x000fc400078cc0ff */
[----:B------:R-:W-:Y:S02]  /*2f50*/  IADD3 R39, R41, R40, R39 ;  /* 0x0000002829277210 */ /* 0x000fe40007ffe027 */
[----:B------:R-:W-:Y:S02]  /*2f60*/  IADD3 R55, R57, R56, R55 ;  /* 0x0000003839377210 */ /* 0x000fe40007ffe037 */
[----:B------:R-:W-:Y:S02]  /*2f70*/  LOP3.LUT R34, R43, 0xf, RZ, 0xc0, !PT ;  /* 0x0000000f2b227812 */ /* 0x000fe400078ec0ff */
[----:B------:R-:W-:Y:S01]  /*2f80*/  LOP3.LUT R36, R103, 0xf, RZ, 0xc0, !PT ;  /* 0x0000000f67247812 */ /* 0x000fe200078ec0ff */
[----:B------:R-:W-:Y:S01]  /*2f90*/  IMAD.SHL.U32 R103, R174, 0x4, RZ ;  /* 0x00000004ae677824 */ /* 0x000fe200078e00ff */
[----:B------:R-:W-:Y:S01]  /*2fa0*/  LOP3.LUT P4, RZ, R30, 0x1, RZ, 0xc0, !PT ;  /* 0x000000011eff7812 */ /* 0x000fe2000788c0ff */
[----:B------:R-:W-:Y:S01]  /*2fb0*/  IMAD R34, R39, 0x10, R34 ;  /* 0x0000001027227824 */ /* 0x000fe200078e0222 */
[----:B------:R-:W-:Y:S01]  /*2fc0*/  SHF.R.U32.HI R30, RZ, 0x6, R33 ;  /* 0x00000006ff1e7819 */ /* 0x000fe20000011621 */
[----:B------:R-:W-:Y:S01]  /*2fd0*/  IMAD R36, R55, 0x10, R36 ;  /* 0x0000001037247824 */ /* 0x000fe200078e0224 */
[----:B------:R-:W-:Y:S01]  /*2fe0*/  LOP3.LUT R49, R49, 0x3, RZ, 0xc0, !PT ;  /* 0x0000000331317812 */ /* 0x000fe200078ec0ff */
[----:B------:R-:W-:Y:S01]  /*2ff0*/  LDGSTS.E [R183+0xc], desc[UR20][R74.64], P6 ;  /* 0x0000c0004ab77fae */ /* 0x000fe2000b121854 */
[----:B------:R-:W-:-:S02]  /*3000*/  LOP3.LUT R112, R98, 0x60, RZ, 0x3c, !PT ;  /* 0x0000006062707812 */ /* 0x000fc400078e3cff */
[----:B------:R-:W-:Y:S02]  /*3010*/  LOP3.LUT P3, RZ, R30, 0x1, RZ, 0xc0, !PT ;  /* 0x000000011eff7812 */ /* 0x000fe4000786c0ff */
[----:B------:R-:W-:Y:S01]  /*3020*/  IADD3 R47, R49, R48, R47 ;  /* 0x00000030312f7210 */ /* 0x000fe20007ffe02f */
[----:B------:R-:W-:Y:S01]  /*3030*/  IMAD.IADD R181, R5, 0x1, R112 ;  /* 0x0000000105b57824 */ /* 0x000fe200078e0270 */
[----:B------:R-:W-:Y:S02]  /*3040*/  LOP3.LUT R27, R27, 0xf00, RZ, 0xe2, !PT ;  /* 0x00000f001b1b7812 */ /* 0x000fe400078ee2ff */
[----:B------:R-:W-:Y:S02]  /*3050*/  LOP3.LUT R26, R51, 0xf00, RZ, 0xe2, !PT ;  /* 0x00000f00331a7812 */ /* 0x000fe400078ee2ff */
[----:B------:R-:W-:Y:S01]  /*3060*/  SHF.R.U32.HI R30, RZ, 0x5, R33 ;  /* 0x00000005ff1e7819 */ /* 0x000fe20000011621 */
[----:B------:R-:W-:Y:S01]  /*3070*/  IMAD R27, R32, 0x1000, R27 ;  /* 0x00001000201b7824 */ /* 0x000fe200078e021b */
[----:B------:R-:W-:Y:S01]  /*3080*/  LOP3.LUT R34, R34, 0xff, RZ, 0xc0, !PT ;  /* 0x000000ff22227812 */ /* 0x000fe200078ec0ff */
[----:B------:R-:W-:Y:S01]  /*3090*/  IMAD R26, R47, 0x1000, R26 ;  /* 0x000010002f1a7824 */ /* 0x000fe200078e021a */
[----:B------:R-:W-:Y:S01]  /*30a0*/  LOP3.LUT R31, R36, 0xff, RZ, 0xc0, !PT ;  /* 0x000000ff241f7812 */ /* 0x000fe200078ec0ff */
[----:B------:R-:W-:Y:S01]  /*30b0*/  LDGSTS.E [R181], desc[UR20][R70.64], P4 ;  /* 0x0000000046b57fae */ /* 0x000fe2000a121854 */
[----:B------:R-:W-:Y:S01]  /*30c0*/  LOP3.LUT P6, RZ, R30, 0x1, RZ, 0xc0, !PT ;  /* 0x000000011eff7812 */ /* 0x000fe200078cc0ff */
[----:B------:R-:W-:Y:S01]  /*30d0*/  IMAD.IADD R27, R27, 0x1, R34 ;  /* 0x000000011b1b7824 */ /* 0x000fe200078e0222 */
[----:B------:R-:W-:Y:S01]  /*30e0*/  SHF.R.U32.HI R30, RZ, 0x4, R33 ;  /* 0x00000004ff1e7819 */ /* 0x000fe20000011621 */
[----:B------:R-:W-:Y:S01]  /*30f0*/  IMAD.IADD R26, R26, 0x1, R31 ;  /* 0x000000011a1a7824 */ /* 0x000fe200078e021f */
[----:B------:R-:W-:Y:S01]  /*3100*/  LDGSTS.E [R181+0x4], desc[UR20][R66.64], P3 ;  /* 0x0000400042b57fae */ /* 0x000fe20009921854 */
[----:B------:R-:W-:-:S02]  /*3110*/  LOP3.LUT R114, R98, 0x70, RZ, 0x3c, !PT ;  /* 0x0000007062727812 */ /* 0x000fc400078e3cff */
[----:B------:R-:W-:Y:S02]  /*3120*/  LOP3.LUT P4, RZ, R30, 0x1, RZ, 0xc0, !PT ;  /* 0x000000011eff7812 */ /* 0x000fe4000788c0ff */
[--C-:B------:R-:W-:Y:S01]  /*3130*/  SHF.R.U32.HI R30, RZ, 0x3, R33.reuse ;  /* 0x00000003ff1e7819 */ /* 0x100fe20000011621 */
[----:B------:R-:W-:Y:S01]  /*3140*/  IMAD.IADD R107, R5, 0x1, R114 ;  /* 0x00000001056b7824 */ /* 0x000fe200078e0272 */
[----:B------:R-:W-:Y:S02]  /*3150*/  PRMT R172, R27, 0x5410, R26 ;  /* 0x000054101bac7816 */ /* 0x000fe4000000001a */
[----:B------:R-:W-:Y:S01]  /*3160*/  SHF.R.U32.HI R26, RZ, 0x2, R33 ;  /* 0x00000002ff1a7819 */ /* 0x000fe20000011621 */
[----:B------:R-:W-:Y:S01]  /*3170*/  LDGSTS.E [R181+0x8], desc[UR20][R68.64], P6 ;  /* 0x0000800044b57fae */ /* 0x000fe2000b121854 */
[----:B------:R-:W-:Y:S02]  /*3180*/  LOP3.LUT P3, RZ, R30, 0x1, RZ, 0xc0, !PT ;  /* 0x000000011eff7812 */ /* 0x000fe4000786c0ff */
[----:B------:R-:W-:-:S02]  /*3190*/  LOP3.LUT P6, RZ, R26, 0x1, RZ, 0xc0, !PT ;  /* 0x000000011aff7812 */ /* 0x000fc400078cc0ff */
[----:B------:R-:W-:Y:S01]  /*31a0*/  SHF.R.U32.HI R33, RZ, 0x1, R33 ;  /* 0x00000001ff217819 */ /* 0x000fe20000011621 */
[----:B------:R-:W-:Y:S01]  /*31b0*/  LDGSTS.E [R181+0xc], desc[UR20][R62.64], P4 ;  /* 0x0000c0003eb57fae */ /* 0x000fe2000a121854 */
[C---:B------:R-:W-:Y:S02]  /*31c0*/  SHF.R.U64 R26, R172.reuse, 0x1f, RZ ;  /* 0x0000001fac1a7819 */ /* 0x040fe400000012ff */
[----:B------:R-:W-:Y:S02]  /*31d0*/  LOP3.LUT P4, RZ, R33, 0x1, RZ, 0xc0, !PT ;  /* 0x0000000121ff7812 */ /* 0x000fe4000788c0ff */
[C---:B------:R-:W-:Y:S02]  /*31e0*/  SHF.R.U64 R167, R172.reuse, 0x1c, RZ ;  /* 0x0000001caca77819 */ /* 0x040fe400000012ff */
[----:B------:R-:W-:Y:S01]  /*31f0*/  SHF.R.U64 R105, R172, 0x1d, RZ ;  /* 0x0000001dac697819 */ /* 0x000fe200000012ff */
[----:B------:R-:W-:Y:S01]  /*3200*/  LDGSTS.E [R107], desc[UR20][R60.64], P3 ;  /* 0x000000003c6b7fae */ /* 0x000fe20009921854 */
[----:B------:R-:W-:-:S02]  /*3210*/  LOP3.LUT P3, RZ, R26, 0x1, RZ, 0xc0, !PT ;  /* 0x000000011aff7812 */ /* 0x000fc4000786c0ff */
[C---:B------:R-:W-:Y:S01]  /*3220*/  SHF.R.U64 R26, R172.reuse, 0x1e, RZ ;  /* 0x0000001eac1a7819 */ /* 0x040fe200000012ff */
[----:B------:R-:W-:Y:S01]  /*3230*/  LDGSTS.E [R107+0x4], desc[UR20][R64.64], P6 ;  /* 0x00004000406b7fae */ /* 0x000fe2000b121854 */
[----:B------:R-:W-:Y:S02]  /*3240*/  IADD3 R116, P6, R103, UR6, RZ ;  /* 0x0000000667747c10 */ /* 0x000fe4000ffde0ff */
[----:B------:R-:W-:Y:S01]  /*3250*/  SHF.R.U64 R178, R172, 0x18, RZ ;  /* 0x00000018acb27819 */ /* 0x000fe200000012ff */
[----:B------:R-:W-:Y:S01]  /*3260*/  LDGSTS.E [R107+0x8], desc[UR20][R58.64], P4 ;  /* 0x000080003a6b7fae */ /* 0x000fe2000a121854 */
[----:B------:R-:W-:Y:S02]  /*3270*/  LEA.HI.X.SX32 R176, R174, UR7, 0x2, P6 ;  /* 0x00000007aeb07c11 */ /* 0x000fe4000b0f16ff */
[-C--:B------:R-:W-:Y:S01]  /*3280*/  LEA R54, P6, R165, R116.reuse, 0x2 ;  /* 0x00000074a5367211 */ /* 0x080fe200078c10ff */
[----:B------:R-:W-:Y:S01]  /*3290*/  LDGSTS.E [R107+0xc], desc[UR20][R24.64], !P5 ;  /* 0x0000c000186b7fae */ /* 0x000fe2000e921854 */
[----:B------:R-:W-:-:S02]  /*32a0*/  LEA R56, P5, R109, R116, 0x2 ;  /* 0x000000746d387211 */ /* 0x000fc400078a10ff */
[-C--:B------:R-:W-:Y:S01]  /*32b0*/  LEA.HI.X.SX32 R55, R165, R176.reuse, 0x2, P6 ;  /* 0x000000b0a5377211 */ /* 0x080fe200030f16ff */
[----:B------:R-:W0:Y:S01]  /*32c0*/  LDGDEPBAR ;  /* 0x00000000000079af */ /* 0x000e220000000000 */
[----:B------:R-:W-:Y:S02]  /*32d0*/  LEA.HI.X.SX32 R57, R109, R176, 0x2, P5 ;  /* 0x000000b06d397211 */ /* 0x000fe400028f16ff */
[-C--:B------:R-:W-:Y:S02]  /*32e0*/  LEA R46, P5, R163, R116.reuse, 0x2 ;  /* 0x00000074a32e7211 */ /* 0x080fe400078a10ff */
[----:B------:R-:W-:Y:S01]  /*32f0*/  LEA R52, P6, R161, R116, 0x2 ;  /* 0x00000074a1347211 */ /* 0x000fe200078c10ff */
[----:B------:R1:W-:Y:S01]  /*3300*/  LDGSTS.E [R171+0xc000], desc[UR20][R56.64], P2 ;  /* 0x0c00000038ab7fae */ /* 0x0003e20009121854 */
[-C--:B------:R-:W-:Y:S02]  /*3310*/  LEA.HI.X.SX32 R47, R163, R176.reuse, 0x2, P5 ;  /* 0x000000b0a32f7211 */ /* 0x080fe400028f16ff */
[----:B------:R-:W-:Y:S01]  /*3320*/  LEA.HI.X.SX32 R53, R161, R176, 0x2, P6 ;  /* 0x000000b0a1357211 */ /* 0x000fe200030f16ff */
[----:B------:R2:W-:Y:S01]  /*3330*/  LDGSTS.E [R171+0xc400], desc[UR20][R54.64], P2 ;  /* 0x0c40000036ab7fae */ /* 0x0005e20009121854 */
[----:B------:R-:W-:-:S02]  /*3340*/  LEA R50, P5, R149, R116, 0x2 ;  /* 0x0000007495327211 */ /* 0x000fc400078a10ff */
[C---:B------:R-:W-:Y:S01]  /*3350*/  LEA R48, P6, R144.reuse, R116, 0x2 ;  /* 0x0000007490307211 */ /* 0x040fe200078c10ff */
[----:B------:R3:W-:Y:S01]  /*3360*/  LDGSTS.E [R171+0xc800], desc[UR20][R46.64], P2 ;  /* 0x0c8000002eab7fae */ /* 0x0007e20009121854 */
[-C--:B------:R-:W-:Y:S02]  /*3370*/  LEA.HI.X.SX32 R51, R149, R176.reuse, 0x2, P5 ;  /* 0x000000b095337211 */ /* 0x080fe400028f16ff */
[----:B------:R-:W-:Y:S01]  /*3380*/  LEA.HI.X.SX32 R49, R144, R176, 0x2, P6 ;  /* 0x000000b090317211 */ /* 0x000fe200030f16ff */
[----:B------:R4:W-:Y:S01]  /*3390*/  LDGSTS.E [R171+0xcc00], desc[UR20][R52.64], P2 ;  /* 0x0cc0000034ab7fae */ /* 0x0009e20009121854 */
[-C--:B------:R-:W-:Y:S01]  /*33a0*/  LEA R44, P5, R142, R116.reuse, 0x2 ;  /* 0x000000748e2c7211 */ /* 0x080fe200078a10ff */
[C---:B-1----:R-:W-:Y:S01]  /*33b0*/  IMAD.WIDE R56, R151.reuse, 0x4, R56 ;  /* 0x0000000497387825 */ /* 0x042fe200078e0238 */
[----:B------:R-:W-:Y:S01]  /*33c0*/  LEA R36, P6, R138, R116, 0x2 ;  /* 0x000000748a247211 */ /* 0x000fe200078c10ff */
[----:B------:R1:W-:Y:S01]  /*33d0*/  LDGSTS.E [R171+0xd000], desc[UR20][R50.64], P2 ;  /* 0x0d00000032ab7fae */ /* 0x0003e20009121854 */
[-C--:B------:R-:W-:Y:S01]  /*33e0*/  LEA.HI.X.SX32 R45, R142, R176.reuse, 0x2, P5 ;  /* 0x000000b08e2d7211 */ /* 0x080fe200028f16ff */
[C---:B--2---:R-:W-:Y:S01]  /*33f0*/  IMAD.WIDE R54, R151.reuse, 0x4, R54 ;  /* 0x0000000497367825 */ /* 0x044fe200078e0236 */
[----:B------:R-:W-:Y:S01]  /*3400*/  LEA.HI.X.SX32 R37, R138, R176, 0x2, P6 ;  /* 0x000000b08a257211 */ /* 0x000fe200030f16ff */
[----:B------:R2:W-:Y:S01]  /*3410*/  LDGSTS.E [R171+0xd400], desc[UR20][R48.64], P2 ;  /* 0x0d40000030ab7fae */ /* 0x0005e20009121854 */
[-C--:B------:R-:W-:Y:S01]  /*3420*/  LEA R42, P5, R166, R116.reuse, 0x2 ;  /* 0x00000074a62a7211 */ /* 0x080fe200078a10ff */
[C---:B---3--:R-:W-:Y:S01]  /*3430*/  IMAD.WIDE R46, R151.reuse, 0x4, R46 ;  /* 0x00000004972e7825 */ /* 0x048fe200078e022e */
[----:B------:R-:W-:Y:S01]  /*3440*/  LEA R40, P6, R164, R116, 0x2 ;  /* 0x00000074a4287211 */ /* 0x000fe200078c10ff */
[----:B------:R3:W-:Y:S01]  /*3450*/  LDGSTS.E [R171+0xd800], desc[UR20][R44.64], P2 ;  /* 0x0d8000002cab7fae */ /* 0x0007e20009121854 */
[-C--:B------:R-:W-:Y:S01]  /*3460*/  LEA.HI.X.SX32 R43, R166, R176.reuse, 0x2, P5 ;  /* 0x000000b0a62b7211 */ /* 0x080fe200028f16ff */
[C---:B----4-:R-:W-:Y:S01]  /*3470*/  IMAD.WIDE R52, R151.reuse, 0x4, R52 ;  /* 0x0000000497347825 */ /* 0x050fe200078e0234 */
[----:B------:R-:W-:Y:S01]  /*3480*/  LEA.HI.X.SX32 R41, R164, R176, 0x2, P6 ;  /* 0x000000b0a4297211 */ /* 0x000fe200030f16ff */
[----:B------:R4:W-:Y:S01]  /*3490*/  LDGSTS.E [R171+0xdc00], desc[UR20][R36.64], P2 ;  /* 0x0dc0000024ab7fae */ /* 0x0009e20009121854 */
[-C--:B------:R-:W-:Y:S01]  /*34a0*/  LEA R38, P5, R162, R116.reuse, 0x2 ;  /* 0x00000074a2267211 */ /* 0x080fe200078a10ff */
[----:B-1----:R-:W-:Y:S01]  /*34b0*/  IMAD.WIDE R50, R151, 0x4, R50 ;  /* 0x0000000497327825 */ /* 0x002fe200078e0232 */
[----:B------:R-:W-:-:S02]  /*34c0*/  LEA R34, P6, R160, R116, 0x2 ;  /* 0x00000074a0227211 */ /* 0x000fc400078c10ff */
[----:B------:R-:W-:Y:S01]  /*34d0*/  LOP3.LUT P4, RZ, R26, 0x1, RZ, 0xc0, !PT ;  /* 0x000000011aff7812 */ /* 0x000fe2000788c0ff */
[C---:B--2---:R-:W-:Y:S01]  /*34e0*/  IMAD.WIDE R48, R151.reuse, 0x4, R48 ;  /* 0x0000000497307825 */ /* 0x044fe200078e0230 */
[-C--:B------:R-:W-:Y:S02]  /*34f0*/  LEA.HI.X.SX32 R39, R162, R176.reuse, 0x2, P5 ;  /* 0x000000b0a2277211 */ /* 0x080fe400028f16ff */
[----:B------:R-:W-:Y:S01]  /*3500*/  LEA.HI.X.SX32 R35, R160, R176, 0x2, P6 ;  /* 0x000000b0a0237211 */ /* 0x000fe200030f16ff */
[----:B---3--:R-:W-:Y:S01]  /*3510*/  IMAD.WIDE R44, R151, 0x4, R44 ;  /* 0x00000004972c7825 */ /* 0x008fe200078e022c */
[-C--:B------:R-:W-:Y:S02]  /*3520*/  LEA R26, P5, R117, R116.reuse, 0x2 ;  /* 0x00000074751a7211 */ /* 0x080fe400078a10ff */
[----:B------:R-:W-:Y:S01]  /*3530*/  LEA R32, P6, R115, R116, 0x2 ;  /* 0x0000007473207211 */ /* 0x000fe200078c10ff */
[----:B----4-:R-:W-:Y:S01]  /*3540*/  IMAD.WIDE R36, R151, 0x4, R36 ;  /* 0x0000000497247825 */ /* 0x010fe200078e0224 */
[----:B------:R-:W-:-:S02]  /*3550*/  LEA.HI.X.SX32 R27, R117, R176, 0x2, P5 ;  /* 0x000000b0751b7211 */ /* 0x000fc400028f16ff */
[----:B------:R-:W-:Y:S02]  /*3560*/  LEA.HI.X.SX32 R33, R115, R176, 0x2, P6 ;  /* 0x000000b073217211 */ /* 0x000fe400030f16ff */
[-C--:B------:R-:W-:Y:S02]  /*3570*/  LEA R30, P5, R113, R116.reuse, 0x2 ;  /* 0x00000074711e7211 */ /* 0x080fe400078a10ff */
[C---:B------:R-:W-:Y:S02]  /*3580*/  LEA R28, P6, R111.reuse, R116, 0x2 ;  /* 0x000000746f1c7211 */ /* 0x040fe400078c10ff */
[----:B------:R-:W-:Y:S02]  /*3590*/  LOP3.LUT R116, R4, 0x40, RZ, 0x3c, !PT ;  /* 0x0000004004747812 */ /* 0x000fe400078e3cff */
[-C--:B------:R-:W-:Y:S02]  /*35a0*/  LEA.HI.X.SX32 R29, R111, R176.reuse, 0x2, P6 ;  /* 0x000000b06f1d7211 */ /* 0x080fe400030f16ff */
[----:B------:R-:W-:Y:S01]  /*35b0*/  LOP3.LUT P6, RZ, R167, 0x1, RZ, 0xc0, !PT ;  /* 0x00000001a7ff7812 */ /* 0x000fe200078cc0ff */
[----:B------:R-:W-:Y:S01]  /*35c0*/  IMAD.IADD R167, R5, 0x1, R116 ;  /* 0x0000000105a77824 */ /* 0x000fe200078e0274 */
[----:B------:R-:W-:-:S02]  /*35d0*/  LEA.HI.X.SX32 R31, R113, R176, 0x2, P5 ;  /* 0x000000b0711f7211 */ /* 0x000fc400028f16ff */
[----:B------:R-:W-:Y:S01]  /*35e0*/  LOP3.LUT P5, RZ, R105, 0x1, RZ, 0xc0, !PT ;  /* 0x0000000169ff7812 */ /* 0x000fe200078ac0ff */
[----:B------:R-:W-:Y:S01]  /*35f0*/  IMAD.SHL.U32 R105, R150, 0x20, RZ ;  /* 0x0000002096697824 */ /* 0x000fe200078e00ff */
[----:B------:R-:W-:Y:S01]  /*3600*/  LDGSTS.E [R167+0xc200], desc[UR20][R42.64], P2 ;  /* 0x0c2000002aa77fae */ /* 0x000fe20009121854 */
[----:B------:R-:W-:Y:S02]  /*3610*/  SHF.R.U64 R176, R172, 0x1b, RZ ;  /* 0x0000001bacb07819 */ /* 0x000fe400000012ff */
[C---:B------:R-:W-:Y:S01]  /*3620*/  IMAD.WIDE R168, R105.reuse, 0x4, R168 ;  /* 0x0000000469a87825 */ /* 0x040fe200078e02a8 */
[----:B------:R-:W-:Y:S03]  /*3630*/  LDGSTS.E [R167+0xc600], desc[UR20][R40.64], P2 ;  /* 0x0c60000028a77fae */ /* 0x000fe60009121854 */
        /* <DEDUP_REMOVED lines=10> */
[----:B------:R-:W-:Y:S01]  /*36e0*/  IMAD.WIDE R140, R105, 0x4, R140 ;  /* 0x00000004698c7825 */ /* 0x000fe200078e028c */
[----:B------:R-:W-:Y:S01]  /*36f0*/  LDGSTS.E [R167+0xde00], desc[UR20][R28.64], P2 ;  /* 0x0de000001ca77fae */ /* 0x000fe20009121854 */
[----:B------:R-:W-:-:S02]  /*3700*/  LOP3.LUT P2, RZ, R176, 0x1, RZ, 0xc0, !PT ;  /* 0x00000001b0ff7812 */ /* 0x000fc4000784c0ff */
[----:B------:R-:W-:Y:S01]  /*3710*/  SHF.R.U64 R176, R172, 0x1a, RZ ;  /* 0x0000001aacb07819 */ /* 0x000fe200000012ff */
[----:B------:R-:W0:Y:S01]  /*3720*/  LDGDEPBAR ;  /* 0x00000000000079af */ /* 0x000e220000000000 */
[C---:B------:R-:W-:Y:S01]  /*3730*/  IMAD.WIDE R132, R105.reuse, 0x4, R132 ;  /* 0x0000000469847825 */ /* 0x040fe200078e0284 */
[----:B------:R-:W-:Y:S03]  /*3740*/  BAR.SYNC.DEFER_BLOCKING 0x0 ;  /* 0x0000000000007b1d */ /* 0x000fe60000010000 */
[----:B------:R-:W-:-:S04]  /*3750*/  IMAD.WIDE R134, R105, 0x4, R134 ;  /* 0x0000000469867825 */ /* 0x000fc800078e0286 */
[----:B------:R-:W-:-:S04]  /*3760*/  IMAD.WIDE R130, R105, 0x4, R130 ;  /* 0x0000000469827825 */ /* 0x000fc800078e0282 */
[----:B------:R-:W-:-:S04]  /*3770*/  IMAD.WIDE R126, R105, 0x4, R126 ;  /* 0x00000004697e7825 */ /* 0x000fc800078e027e */
[----:B------:R-:W-:-:S04]  /*3780*/  IMAD.WIDE R128, R105, 0x4, R128 ;  /* 0x0000000469807825 */ /* 0x000fc800078e0280 */
[----:B------:R-:W-:-:S04]  /*3790*/  IMAD.WIDE R124, R105, 0x4, R124 ;  /* 0x00000004697c7825 */ /* 0x000fc800078e027c */
[C---:B------:R-:W-:Y:S01]  /*37a0*/  IMAD.WIDE R122, R105.reuse, 0x4, R122 ;  /* 0x00000004697a7825 */ /* 0x040fe200078e027a */
[----:B------:R-:W-:Y:S01]  /*37b0*/  @!PT LDS RZ, [RZ] ;  /* 0x00000000fffff984 */ /* 0x000fe20000000800 */
[----:B------:R-:W-:Y:S01]  /*37c0*/  @!PT LDS RZ, [RZ] ;  /* 0x00000000fffff984 */ /* 0x000fe20000000800 */
[----:B------:R-:W-:Y:S01]  /*37d0*/  @!PT LDS RZ, [RZ] ;  /* 0x00000000fffff984 */ /* 0x000fe20000000800 */
[----:B------:R-:W-:Y:S01]  /*37e0*/  LDGSTS.E [R179+0x4000], desc[UR20][R168.64], P3 ;  /* 0x04000000a8b37fae */ /* 0x000fe20009921854 */
[----:B------:R-:W-:Y:S02]  /*37f0*/  LOP3.LUT P3, RZ, R176, 0x1, RZ, 0xc0, !PT ;  /* 0x00000001b0ff7812 */ /* 0x000fe4000786c0ff */
[C---:B------:R-:W-:Y:S01]  /*3800*/  IMAD.WIDE R120, R105.reuse, 0x4, R120 ;  /* 0x0000000469787825 */ /* 0x040fe200078e0278 */
[----:B------:R-:W-:Y:S01]  /*3810*/  SHF.R.U64 R176, R172, 0x19, RZ ;  /* 0x00000019acb07819 */ /* 0x000fe200000012ff */
[----:B------:R1:W-:Y:S02]  /*3820*/  LDGSTS.E [R179+0x4004], desc[UR20][R158.64], P4 ;  /* 0x040040009eb37fae */ /* 0x0003e4000a121854 */
[C---:B------:R-:W-:Y:S01]  /*3830*/  IMAD.WIDE R86, R105.reuse, 0x4, R86 ;  /* 0x0000000469567825 */ /* 0x040fe200078e0256 */
[----:B------:R-:W-:Y:S01]  /*3840*/  LOP3.LUT P4, RZ, R176, 0x1, RZ, 0xc0, !PT ;  /* 0x00000001b0ff7812 */ /* 0x000fe2000788c0ff */
[----:B------:R-:W-:Y:S01]  /*3850*/  LDGSTS.E [R179+0x4008], desc[UR20][R156.64], P5 ;  /* 0x040080009cb37fae */ /* 0x000fe2000a921854 */
[----:B------:R-:W-:Y:S01]  /*3860*/  LOP3.LUT P5, RZ, R178, 0x1, RZ, 0xc0, !PT ;  /* 0x00000001b2ff7812 */ /* 0x000fe200078ac0ff */
[C---:B------:R-:W-:Y:S01]  /*3870*/  IMAD.WIDE R118, R105.reuse, 0x4, R118 ;  /* 0x0000000469767825 */ /* 0x040fe200078e0276 */
[----:B------:R-:W-:Y:S01]  /*3880*/  SHF.R.U64 R176, R172, 0x17, RZ ;  /* 0x00000017acb07819 */ /* 0x000fe200000012ff */
[----:B------:R2:W-:Y:S02]  /*3890*/  LDGSTS.E [R179+0x400c], desc[UR20][R154.64], P6 ;  /* 0x0400c0009ab37fae */ /* 0x0005e4000b121854 */
[C---:B------:R-:W-:Y:S01]  /*38a0*/  IMAD.WIDE R84, R105.reuse, 0x4, R84 ;  /* 0x0000000469547825 */ /* 0x040fe200078e0254 */
[----:B------:R-:W-:Y:S01]  /*38b0*/  LOP3.LUT P6, RZ, R176, 0x1, RZ, 0xc0, !PT ;  /* 0x00000001b0ff7812 */ /* 0x000fe200078cc0ff */
[----:B------:R-:W-:Y:S01]  /*38c0*/  LDGSTS.E [R177+0x4000], desc[UR20][R152.64], P2 ;  /* 0x0400000098b17fae */ /* 0x000fe20009121854 */
[C---:B-1----:R-:W-:Y:S01]  /*38d0*/  SHF.R.U64 R159, R172.reuse, 0x16, RZ ;  /* 0x00000016ac9f7819 */ /* 0x042fe200000012ff */
[----:B------:R-:W-:Y:S01]  /*38e0*/  IMAD.WIDE R82, R105, 0x4, R82 ;  /* 0x0000000469527825 */ /* 0x000fe200078e0252 */
[----:B------:R-:W-:Y:S01]  /*38f0*/  SHF.R.U64 R158, R172, 0x15, RZ ;  /* 0x00000015ac9e7819 */ /* 0x000fe200000012ff */
[----:B------:R-:W-:Y:S01]  /*3900*/  LDGSTS.E [R177+0x4004], desc[UR20][R146.64], P3 ;  /* 0x0400400092b17fae */ /* 0x000fe20009921854 */
[----:B------:R-:W-:Y:S01]  /*3910*/  LOP3.LUT P2, RZ, R159, 0x1, RZ, 0xc0, !PT ;  /* 0x000000019fff7812 */ /* 0x000fe2000784c0ff */
[C---:B------:R-:W-:Y:S01]  /*3920*/  IMAD.WIDE R80, R105.reuse, 0x4, R80 ;  /* 0x0000000469507825 */ /* 0x040fe200078e0250 */
[----:B------:R-:W-:Y:S01]  /*3930*/  LOP3.LUT P3, RZ, R158, 0x1, RZ, 0xc0, !PT ;  /* 0x000000019eff7812 */ /* 0x000fe2000786c0ff */
[----:B------:R1:W-:Y:S01]  /*3940*/  LDGSTS.E [R177+0x4008], desc[UR20][R140.64], P4 ;  /* 0x040080008cb17fae */ /* 0x0003e2000a121854 */
[C---:B--2---:R-:W-:Y:S01]  /*3950*/  SHF.R.U64 R154, R172.reuse, 0x14, RZ ;  /* 0x00000014ac9a7819 */ /* 0x044fe200000012ff */
[C---:B------:R-:W-:Y:S01]  /*3960*/  IMAD.WIDE R76, R105.reuse, 0x4, R76 ;  /* 0x00000004694c7825 */ /* 0x040fe200078e024c */
[----:B------:R-:W-:Y:S01]  /*3970*/  SHF.R.U64 R155, R172, 0x13, RZ ;  /* 0x00000013ac9b7819 */ /* 0x000fe200000012ff */
[----:B------:R2:W-:Y:S01]  /*3980*/  LDGSTS.E [R177+0x400c], desc[UR20][R132.64], P5 ;  /* 0x0400c00084b17fae */ /* 0x0005e2000a921854 */
[----:B------:R-:W-:Y:S01]  /*3990*/  LOP3.LUT P4, RZ, R154, 0x1, RZ, 0xc0, !PT ;  /* 0x000000019aff7812 */ /* 0x000fe2000788c0ff */
[----:B------:R-:W-:Y:S01]  /*39a0*/  IMAD.WIDE R78, R105, 0x4, R78 ;  /* 0x00000004694e7825 */ /* 0x000fe200078e024e */
[----:B------:R-:W-:Y:S01]  /*39b0*/  LOP3.LUT P5, RZ, R155, 0x1, RZ, 0xc0, !PT ;  /* 0x000000019bff7812 */ /* 0x000fe200078ac0ff */
[----:B------:R-:W-:Y:S01]  /*39c0*/  LDGSTS.E [R175+0x4000], desc[UR20][R134.64], P6 ;  /* 0x0400000086af7fae */ /* 0x000fe2000b121854 */
[C---:B------:R-:W-:Y:S01]  /*39d0*/  SHF.R.U64 R154, R172.reuse, 0x12, RZ ;  /* 0x00000012ac9a7819 */ /* 0x040fe200000012ff */
[C---:B------:R-:W-:Y:S01]  /*39e0*/  IMAD.WIDE R72, R105.reuse, 0x4, R72 ;  /* 0x0000000469487825 */ /* 0x040fe200078e0248 */
[C---:B-1----:R-:W-:Y:S01]  /*39f0*/  SHF.R.U64 R141, R172.reuse, 0x11, RZ ;  /* 0x00000011ac8d7819 */ /* 0x042fe200000012ff */
[----:B------:R-:W-:Y:S01]  /*3a00*/  LDGSTS.E [R175+0x4004], desc[UR20][R130.64], P2 ;  /* 0x0400400082af7fae */ /* 0x000fe20009121854 */
[----:B------:R-:W-:Y:S01]  /*3a10*/  SHF.R.U64 R140, R172, 0x10, RZ ;  /* 0x00000010ac8c7819 */ /* 0x000fe200000012ff */
[C---:B------:R-:W-:Y:S01]  /*3a20*/  IMAD.WIDE R74, R105.reuse, 0x4, R74 ;  /* 0x00000004694a7825 */ /* 0x040fe200078e024a */
[----:B------:R-:W-:Y:S01]  /*3a30*/  LOP3.LUT P6, RZ, R154, 0x1, RZ, 0xc0, !PT ;  /* 0x000000019aff7812 */ /* 0x000fe200078cc0ff */
[----:B------:R1:W-:Y:S01]  /*3a40*/  LDGSTS.E [R175+0x4008], desc[UR20][R126.64], P3 ;  /* 0x040080007eaf7fae */ /* 0x0003e20009921854 */
[----:B--2---:R-:W-:Y:S01]  /*3a50*/  SHF.R.U64 R132, R172, 0xf, RZ ;  /* 0x0000000fac847819 */ /* 0x004fe200000012ff */
[----:B------:R-:W-:Y:S01]  /*3a60*/  IMAD.WIDE R70, R105, 0x4, R70 ;  /* 0x0000000469467825 */ /* 0x000fe200078e0246 */
[----:B------:R-:W-:Y:S01]  /*3a70*/  LOP3.LUT P2, RZ, R141, 0x1, RZ, 0xc0, !PT ;  /* 0x000000018dff7812 */ /* 0x000fe2000784c0ff */
[----:B------:R-:W-:Y:S01]  /*3a80*/  LDGSTS.E [R175+0x400c], desc[UR20][R128.64], P4 ;  /* 0x0400c00080af7fae */ /* 0x000fe2000a121854 */
[----:B------:R-:W-:Y:S01]  /*3a90*/  LOP3.LUT P3, RZ, R140, 0x1, RZ, 0xc0, !PT ;  /* 0x000000018cff7812 */ /* 0x000fe2000786c0ff */
[C---:B------:R-:W-:Y:S01]  /*3aa0*/  IMAD.WIDE R66, R105.reuse, 0x4, R66 ;  /* 0x0000000469427825 */ /* 0x040fe200078e0242 */
[----:B------:R-:W-:Y:S01]  /*3ab0*/  LOP3.LUT P4, RZ, R132, 0x1, RZ, 0xc0, !PT ;  /* 0x0000000184ff7812 */ /* 0x000fe2000788c0ff */
[----:B------:R-:W-:Y:S01]  /*3ac0*/  LDGSTS.E [R173+0x4000], desc[UR20][R124.64], P5 ;  /* 0x040000007cad7fae */ /* 0x000fe2000a921854 */
[C---:B------:R-:W-:Y:S01]  /*3ad0*/  SHF.R.U64 R133, R172.reuse, 0xe, RZ ;  /* 0x0000000eac857819 */ /* 0x040fe200000012ff */
[----:B------:R-:W-:Y:S01]  /*3ae0*/  IMAD.WIDE R68, R105, 0x4, R68 ;  /* 0x0000000469447825 */ /* 0x000fe200078e0244 */
[C---:B------:R-:W-:Y:S01]  /*3af0*/  SHF.R.U64 R132, R172.reuse, 0xd, RZ ;  /* 0x0000000dac847819 */ /* 0x040fe200000012ff */
[----:B------:R2:W-:Y:S01]  /*3b00*/  LDGSTS.E [R173+0x4004], desc[UR20][R122.64], P6 ;  /* 0x040040007aad7fae */ /* 0x0005e2000b121854 */
[----:B------:R-:W-:Y:S01]  /*3b10*/  LOP3.LUT P5, RZ, R133, 0x1, RZ, 0xc0, !PT ;  /* 0x0000000185ff7812 */ /* 0x000fe200078ac0ff */
[C---:B------:R-:W-:Y:S01]  /*3b20*/  IMAD.WIDE R62, R105.reuse, 0x4, R62 ;  /* 0x00000004693e7825 */ /* 0x040fe200078e023e */
[C---:B-1----:R-:W-:Y:S01]  /*3b30*/  SHF.R.U64 R127, R172.reuse, 0xc, RZ ;  /* 0x0000000cac7f7819 */ /* 0x042fe200000012ff */
[----:B------:R-:W-:Y:S01]  /*3b40*/  LDGSTS.E [R173+0x4008], desc[UR20][R120.64], P2 ;  /* 0x0400800078ad7fae */ /* 0x000fe20009121854 */
[----:B------:R-:W-:Y:S01]  /*3b50*/  SHF.R.U64 R126, R172, 0xb, RZ ;  /* 0x0000000bac7e7819 */ /* 0x000fe200000012ff */
[----:B------:R-:W-:Y:S01]  /*3b60*/  IMAD.WIDE R60, R105, 0x4, R60 ;  /* 0x00000004693c7825 */ /* 0x000fe200078e023c */
[----:B------:R-:W-:Y:S01]  /*3b70*/  LOP3.LUT P6, RZ, R132, 0x1, RZ, 0xc0, !PT ;  /* 0x0000000184ff7812 */ /* 0x000fe200078cc0ff */
[----:B------:R1:W-:Y:S01]  /*3b80*/  LDGSTS.E [R173+0x400c], desc[UR20][R86.64], P3 ;  /* 0x0400c00056ad7fae */ /* 0x0003e20009921854 */
[----:B------:R-:W-:Y:S01]  /*3b90*/  LOP3.LUT P2, RZ, R127, 0x1, RZ, 0xc0, !PT ;  /* 0x000000017fff7812 */ /* 0x000fe2000784c0ff */
[C---:B------:R-:W-:Y:S01]  /*3ba0*/  IMAD.WIDE R64, R105.reuse, 0x4, R64 ;  /* 0x0000000469407825 */ /* 0x040fe200078e0240 */
[----:B------:R-:W-:Y:S01]  /*3bb0*/  LOP3.LUT P3, RZ, R126, 0x1, RZ, 0xc0, !PT ;  /* 0x000000017eff7812 */ /* 0x000fe2000786c0ff */
[----:B------:R-:W-:Y:S01]  /*3bc0*/  LDGSTS.E [R185+0x4000], desc[UR20][R118.64], P4 ;  /* 0x0400000076b97fae */ /* 0x000fe2000a121854 */
[C---:B--2---:R-:W-:Y:S01]  /*3bd0*/  SHF.R.U64 R122, R172.reuse, 0xa, RZ ;  /* 0x0000000aac7a7819 */ /* 0x044fe200000012ff */
[C---:B------:R-:W-:Y:S01]  /*3be0*/  IMAD.WIDE R58, R105.reuse, 0x4, R58 ;  /* 0x00000004693a7825 */ /* 0x040fe200078e023a */
[----:B------:R-:W-:Y:S01]  /*3bf0*/  SHF.R.U64 R123, R172, 0x9, RZ ;  /* 0x00000009ac7b7819 */ /* 0x000fe200000012ff */
[----:B------:R-:W-:Y:S01]  /*3c00*/  LDGSTS.E [R185+0x4004], desc[UR20][R84.64], P5 ;  /* 0x0400400054b97fae */ /* 0x000fe2000a921854 */
[----:B------:R-:W-:Y:S01]  /*3c10*/  LOP3.LUT P4, RZ, R122, 0x1, RZ, 0xc0, !PT ;  /* 0x000000017aff7812 */ /* 0x000fe2000788c0ff */
[----:B------:R-:W-:Y:S01]  /*3c20*/  IMAD.WIDE R24, R105, 0x4, R24 ;  /* 0x0000000469187825 */ /* 0x000fe200078e0218 */
[----:B------:R-:W-:Y:S01]  /*3c30*/  LOP3.LUT P5, RZ, R123, 0x1, RZ, 0xc0, !PT ;  /* 0x000000017bff7812 */ /* 0x000fe200078ac0ff */
[----:B------:R2:W-:Y:S01]  /*3c40*/  LDGSTS.E [R185+0x4008], desc[UR20][R82.64], P6 ;  /* 0x0400800052b97fae */ /* 0x0005e2000b121854 */
[C---:B------:R-:W-:Y:S01]  /*3c50*/  SHF.R.U64 R122, R172.reuse, 0x8, RZ ;  /* 0x00000008ac7a7819 */ /* 0x040fe200000012ff */
        /* <DEDUP_REMOVED lines=12> */
[----:B------:R-:W-:Y:S01]  /*3d20*/  IMAD.WIDE R34, R151, 0x4, R34 ;  /* 0x0000000497227825 */ /* 0x000fe200078e0222 */
[----:B------:R-:W-:Y:S01]  /*3d30*/  SHF.R.U64 R82, R172, 0x4, RZ ;  /* 0x00000004ac527819 */ /* 0x000fe200000012ff */
[----:B------:R-:W-:Y:S01]  /*3d40*/  LDGSTS.E [R183+0x4008], desc[UR20][R72.64], P5 ;  /* 0x0400800048b77fae */ /* 0x000fe2000a921854 */
[----:B------:R-:W-:Y:S01]  /*3d50*/  LOP3.LUT P4, RZ, R83, 0x1, RZ, 0xc0, !PT ;  /* 0x0000000153ff7812 */ /* 0x000fe2000788c0ff */
[----:B------:R-:W-:Y:S01]  /*3d60*/  IMAD.WIDE R26, R151, 0x4, R26 ;  /* 0x00000004971a7825 */ /* 0x000fe200078e021a */
[----:B------:R-:W-:Y:S01]  /*3d70*/  LOP3.LUT P5, RZ, R82, 0x1, RZ, 0xc0, !PT ;  /* 0x0000000152ff7812 */ /* 0x000fe200078ac0ff */
[----:B------:R2:W-:Y:S01]  /*3d80*/  LDGSTS.E [R183+0x400c], desc[UR20][R74.64], P6 ;  /* 0x0400c0004ab77fae */ /* 0x0005e2000b121854 */
[----:B------:R-:W-:Y:S01]  /*3d90*/  ISETP.GE.AND P6, PT, R101, R170, PT ;  /* 0x000000aa6500720c */ /* 0x000fe20003fc6270 */
[C---:B------:R-:W-:Y:S01]  /*3da0*/  IMAD.WIDE R32, R151.reuse, 0x4, R32 ;  /* 0x0000000497207825 */ /* 0x040fe200078e0220 */
[C---:B-1----:R-:W-:Y:S01]  /*3db0*/  SHF.R.U64 R77, R172.reuse, 0x3, RZ ;  /* 0x00000003ac4d7819 */ /* 0x042fe200000012ff */
[----:B------:R1:W-:Y:S01]  /*3dc0*/  LDGSTS.E [R181+0x4000], desc[UR20][R70.64], P2 ;  /* 0x0400000046b57fae */ /* 0x0003e20009121854 */
[C---:B------:R-:W-:Y:S01]  /*3dd0*/  SHF.R.U64 R76, R172.reuse, 0x2, RZ ;  /* 0x00000002ac4c7819 */ /* 0x040fe200000012ff */
[----:B------:R-:W-:Y:S01]  /*3de0*/  IMAD.WIDE R30, R151, 0x4, R30 ;  /* 0x00000004971e7825 */ /* 0x000fe200078e021e */
[----:B------:R-:W-:Y:S01]  /*3df0*/  SHF.R.U64 R172, R172, 0x1, RZ ;  /* 0x00000001acac7819 */ /* 0x000fe200000012ff */
[----:B------:R3:W-:Y:S01]  /*3e00*/  LDGSTS.E [R181+0x4004], desc[UR20][R66.64], P3 ;  /* 0x0400400042b57fae */ /* 0x0007e20009921854 */
[----:B------:R-:W-:Y:S01]  /*3e10*/  LOP3.LUT P2, RZ, R77, 0x1, RZ, 0xc0, !PT ;  /* 0x000000014dff7812 */ /* 0x000fe2000784c0ff */
[----:B------:R-:W-:Y:S01]  /*3e20*/  IMAD.WIDE R28, R151, 0x4, R28 ;  /* 0x00000004971c7825 */ /* 0x000fe200078e021c */
[----:B------:R-:W-:Y:S01]  /*3e30*/  LOP3.LUT P3, RZ, R76, 0x1, RZ, 0xc0, !PT ;  /* 0x000000014cff7812 */ /* 0x000fe2000786c0ff */
[----:B------:R4:W-:Y:S01]  /*3e40*/  LDGSTS.E [R181+0x4008], desc[UR20][R68.64], P4 ;  /* 0x0400800044b57fae */ /* 0x0009e2000a121854 */
[----:B------:R-:W-:-:S02]  /*3e50*/  ISETP.GT.AND P4, PT, R145, 0x3f, PT ;  /* 0x0000003f9100780c */ /* 0x000fc40003f84270 */
[----:B--2---:R-:W-:Y:S02]  /*3e60*/  CS2R R74, SRZ ;  /* 0x00000000004a7805 */ /* 0x004fe4000001ff00 */
[----:B------:R-:W-:Y:S01]  /*3e70*/  LOP3.LUT R72, R0, 0x1, RZ, 0xfc, !PT ;  /* 0x0000000100487812 */ /* 0x000fe200078efcff */
[----:B------:R2:W-:Y:S01]  /*3e80*/  LDGSTS.E [R181+0x400c], desc[UR20][R62.64], P5 ;  /* 0x0400c0003eb57fae */ /* 0x0005e2000a921854 */
[----:B-1----:R-:W-:Y:S02]  /*3e90*/  SEL R70, RZ, 0x4, P6 ;  /* 0x00000004ff467807 */ /* 0x002fe40003000000 */
[----:B------:R-:W-:Y:S02]  /*3ea0*/  CS2R R76, SRZ ;  /* 0x00000000004c7805 */ /* 0x000fe4000001ff00 */
[----:B------:R-:W-:Y:S02]  /*3eb0*/  LOP3.LUT P5, RZ, R172, 0x1, RZ, 0xc0, !PT ;  /* 0x00000001acff7812 */ /* 0x000fe400078ac0ff */
[----:B------:R-:W-:-:S02]  /*3ec0*/  CS2R R78, SRZ ;  /* 0x00000000004e7805 */ /* 0x000fc4000001ff00 */
[----:B------:R-:W-:Y:S01]  /*3ed0*/  SEL R70, R70, RZ, P4 ;  /* 0x000000ff46467207 */ /* 0x000fe20002000000 */
[----:B------:R1:W-:Y:S01]  /*3ee0*/  LDGSTS.E [R107+0x4000], desc[UR20][R60.64], P2 ;  /* 0x040000003c6b7fae */ /* 0x0003e20009121854 */
[----:B---3--:R-:W-:Y:S02]  /*3ef0*/  LOP3.LUT R66, R0, 0x2, RZ, 0xfc, !PT ;  /* 0x0000000200427812 */ /* 0x008fe400078efcff */
[----:B----4-:R-:W-:Y:S02]  /*3f00*/  CS2R R68, SRZ ;  /* 0x0000000000447805 */ /* 0x010fe4000001ff00 */
[----:B------:R-:W-:Y:S01]  /*3f10*/  ISETP.NE.U32.AND P6, PT, R70, RZ, PT ;  /* 0x000000ff4600720c */ /* 0x000fe20003fc5070 */
[----:B------:R3:W-:Y:S01]  /*3f20*/  LDGSTS.E [R107+0x4004], desc[UR20][R64.64], P3 ;  /* 0x04004000406b7fae */ /* 0x0007e20009921854 */
[----:B------:R-:W-:Y:S02]  /*3f30*/  ISETP.LT.AND P2, PT, R66, R143, !P0 ;  /* 0x0000008f4200720c */ /* 0x000fe40004741270 */
[----:B------:R-:W-:-:S02]  /*3f40*/  CS2R R70, SRZ ;  /* 0x0000000000467805 */ /* 0x000fc4000001ff00 */
[C---:B------:R-:W-:Y:S02]  /*3f50*/  LOP3.LUT R66, R0.reuse, 0x3, RZ, 0xfc, !PT ;  /* 0x0000000300427812 */ /* 0x040fe400078efcff */
[----:B------:R-:W-:Y:S02]  /*3f60*/  CS2R R80, SRZ ;  /* 0x0000000000507805 */ /* 0x000fe4000001ff00 */
[----:B--2---:R-:W-:Y:S01]  /*3f70*/  LOP3.LUT R62, R0, 0x4, RZ, 0xfc, !PT ;  /* 0x00000004003e7812 */ /* 0x004fe200078efcff */
[----:B------:R2:W-:Y:S01]  /*3f80*/  LDGSTS.E [R107+0x4008], desc[UR20][R58.64], P5 ;  /* 0x040080003a6b7fae */ /* 0x0005e2000a921854 */
[-C--:B------:R-:W-:Y:S02]  /*3f90*/  ISETP.LT.AND P4, PT, R72, R143.reuse, !P0 ;  /* 0x0000008f4800720c */ /* 0x080fe40004781270 */
[----:B-1----:R-:W-:Y:S02]  /*3fa0*/  CS2R R60, SRZ ;  /* 0x00000000003c7805 */ /* 0x002fe4000001ff00 */
[----:B------:R-:W-:Y:S01]  /*3fb0*/  ISETP.LT.AND P3, PT, R66, R143, !P0 ;  /* 0x0000008f4200720c */ /* 0x000fe20004761270 */
[----:B------:R1:W-:Y:S01]  /*3fc0*/  LDGSTS.E [R107+0x400c], desc[UR20][R24.64], !P1 ;  /* 0x0400c000186b7fae */ /* 0x0003e2000c921854 */
[----:B------:R-:W-:-:S02]  /*3fd0*/  ISETP.GE.AND P1, PT, R145, 0x20, PT ;  /* 0x000000209100780c */ /* 0x000fc40003f26270 */
[----:B---3--:R-:W-:Y:S02]  /*3fe0*/  CS2R R64, SRZ ;  /* 0x0000000000407805 */ /* 0x008fe4000001ff00 */
[----:B------:R-:W-:Y:S01]  /*3ff0*/  ISETP.LT.AND P5, PT, R62, R143, !P0 ;  /* 0x0000008f3e00720c */ /* 0x000fe200047a1270 */
[----:B------:R-:W0:Y:S01]  /*4000*/  LDGDEPBAR ;  /* 0x00000000000079af */ /* 0x000e220000000000 */
[----:B------:R-:W-:Y:S02]  /*4010*/  CS2R R62, SRZ ;  /* 0x00000000003e7805 */ /* 0x000fe4000001ff00 */
[----:B------:R-:W-:Y:S02]  /*4020*/  CS2R R66, SRZ ;  /* 0x0000000000427805 */ /* 0x000fe4000001ff00 */
[----:B------:R-:W-:Y:S01]  /*4030*/  CS2R R72, SRZ ;  /* 0x0000000000487805 */ /* 0x000fe2000001ff00 */
[----:B------:R3:W-:Y:S01]  /*4040*/  LDGSTS.E [R171+0xe000], desc[UR20][R56.64], P6 ;  /* 0x0e00000038ab7fae */ /* 0x0007e2000b121854 */
[----:B--2---:R-:W-:-:S02]  /*4050*/  CS2R R58, SRZ ;  /* 0x00000000003a7805 */ /* 0x004fc4000001ff00 */
[----:B------:R-:W-:Y:S02]  /*4060*/  CS2R R82, SRZ ;  /* 0x0000000000527805 */ /* 0x000fe4000001ff00 */
[----:B------:R-:W-:Y:S01]  /*4070*/  CS2R R84, SRZ ;  /* 0x0000000000547805 */ /* 0x000fe2000001ff00 */
[----:B------:R2:W-:Y:S01]  /*4080*/  LDGSTS.E [R171+0xe400], desc[UR20][R54.64], P6 ;  /* 0x0e40000036ab7fae */ /* 0x0005e2000b121854 */
[----:B------:R-:W-:Y:S02]  /*4090*/  CS2R R86, SRZ ;  /* 0x0000000000567805 */ /* 0x000fe4000001ff00 */
[----:B-1----:R-:W-:Y:S01]  /*40a0*/  CS2R R24, SRZ ;  /* 0x0000000000187805 */ /* 0x002fe2000001ff00 */
[----:B------:R-:W-:Y:S01]  /*40b0*/  IMAD R107, R136, 0x10, R5 ;  /* 0x00000010886b7824 */ /* 0x000fe200078e0205 */
[----:B------:R1:W-:Y:S04]  /*40c0*/  LDGSTS.E [R171+0xe800], desc[UR20][R46.64], P6 ;  /* 0x0e8000002eab7fae */ /* 0x0003e8000b121854 */
[----:B------:R4:W-:Y:S01]  /*40d0*/  LDGSTS.E [R171+0xec00], desc[UR20][R52.64], P6 ;  /* 0x0ec0000034ab7fae */ /* 0x0009e2000b121854 */
[----:B---3--:R-:W-:-:S03]  /*40e0*/  CS2R R56, SRZ ;  /* 0x0000000000387805 */ /* 0x008fc6000001ff00 */
[----:B------:R3:W-:Y:S01]  /*40f0*/  LDGSTS.E [R171+0xf000], desc[UR20][R50.64], P6 ;  /* 0x0f00000032ab7fae */ /* 0x0007e2000b121854 */
[----:B--2---:R-:W-:-:S03]  /*4100*/  CS2R R54, SRZ ;  /* 0x0000000000367805 */ /* 0x004fc6000001ff00 */
[----:B------:R2:W-:Y:S01]  /*4110*/  LDGSTS.E [R171+0xf400], desc[UR20][R48.64], P6 ;  /* 0x0f40000030ab7fae */ /* 0x0005e2000b121854 */
[----:B-1----:R-:W-:-:S03]  /*4120*/  CS2R R46, SRZ ;  /* 0x00000000002e7805 */ /* 0x002fc6000001ff00 */
[----:B------:R1:W-:Y:S01]  /*4130*/  LDGSTS.E [R171+0xf800], desc[UR20][R44.64], P6 ;  /* 0x0f8000002cab7fae */ /* 0x0003e2000b121854 */
[----:B----4-:R-:W-:-:S03]  /*4140*/  CS2R R52, SRZ ;  /* 0x0000000000347805 */ /* 0x010fc6000001ff00 */
        /* <DEDUP_REMOVED lines=18> */
[----:B------:R-:W0:Y:S01]  /*4270*/  LDGDEPBAR ;  /* 0x00000000000079af */ /* 0x000e220000000000 */
[----:B--2---:R-:W-:Y:S02]  /*4280*/  CS2R R32, SRZ ;  /* 0x0000000000207805 */ /* 0x004fe4000001ff00 */
[----:B-1----:R-:W-:Y:S02]  /*4290*/  CS2R R30, SRZ ;  /* 0x00000000001e7805 */ /* 0x002fe4000001ff00 */
[----:B----4-:R-:W-:Y:S01]  /*42a0*/  CS2R R28, SRZ ;  /* 0x00000000001c7805 */ /* 0x010fe2000001ff00 */
[----:B------:R-:W-:Y:S06]  /*42b0*/  @!P1 BRA `(.L_x_0) ;  /* 0x00000024000c9947 */ /* 0x000fec0003800000 */
[C---:B------:R-:W-:Y:S01]  /*42c0*/  IMAD.SHL.U32 R146, R151.reuse, 0x8, RZ ;  /* 0x0000000897927824 */ /* 0x040fe200078e00ff */
[----:B------:R-:W-:Y:S01]  /*42d0*/  SHF.R.S32.HI R182, RZ, 0x1f, R151 ;  /* 0x0000001fffb67819 */ /* 0x000fe20000011497 */
[----:B------:R-:W-:Y:S01]  /*42e0*/  IMAD.MOV.U32 R178, RZ, RZ, 0x1 ;  /* 0x00000001ffb27424 */ /* 0x000fe200078e00ff */
[----:B------:R-:W-:Y:S01]  /*42f0*/  SHF.R.S32.HI R24, RZ, 0x1f, R111 ;  /* 0x0000001fff187819 */ /* 0x000fe2000001146f */
[----:B------:R-:W-:Y:S01]  /*4300*/  IMAD.MOV.U32 R186, RZ, RZ, -0x1 ;  /* 0xffffffffffba7424 */ /* 0x000fe200078e00ff */
[----:B------:R-:W-:Y:S02]  /*4310*/  SHF.L.U64.HI R30, R151, 0x3, R182 ;  /* 0x00000003971e7819 */ /* 0x000fe400000102b6 */
[----:B------:R-:W-:Y:S02]  /*4320*/  CS2R R56, SRZ ;  /* 0x0000000000387805 */ /* 0x000fe4000001ff00 */
[----:B------:R-:W-:Y:S02]  /*4330*/  LEA R118, P1, R111, R146, 0x2 ;  /* 0x000000926f767211 */ /* 0x000fe400078210ff */
[----:B------:R-:W-:-:S02]  /*4340*/  CS2R R58, SRZ ;  /* 0x00000000003a7805 */ /* 0x000fc4000001ff00 */
[----:B------:R-:W-:Y:S02]  /*4350*/  SHF.R.S32.HI R25, RZ, 0x1f, R138 ;  /* 0x0000001fff197819 */ /* 0x000fe4000001148a */
[----:B------:R-:W-:Y:S02]  /*4360*/  CS2R R60, SRZ ;  /* 0x00000000003c7805 */ /* 0x000fe4000001ff00 */
[----:B------:R-:W-:Y:S02]  /*4370*/  LEA R252, P6, R138, R146, 0x2 ;  /* 0x000000928afc7211 */ /* 0x000fe400078c10ff */
[----:B------:R-:W-:Y:S02]  /*4380*/  CS2R R62, SRZ ;  /* 0x00000000003e7805 */ /* 0x000fe4000001ff00 */
[----:B------:R-:W-:Y:S02]  /*4390*/  LEA.HI.X R29, R111, R30, R24, 0x2, P1 ;  /* 0x0000001e6f1d7211 */ /* 0x000fe400008f1418 */
        /* <DEDUP_REMOVED lines=48> */
[----:B------:R-:W-:-:S02]  /*46a0*/  SHF.R.S32.HI R25, RZ, 0x1f, R162 ;  /* 0x0000001fff197819 */ /* 0x000fc400000114a2 */
[C---:B------:R-:W-:Y:S02]  /*46b0*/  LEA R136, P1, R162.reuse, R146, 0x2 ;  /* 0x00000092a2887211 */ /* 0x040fe400078210ff */
[----:B------:R-:W-:Y:S02]  /*46c0*/  LEA.HI.X R127, R161, R30, R24, 0x2, P6 ;  /* 0x0000001ea17f7211 */ /* 0x000fe400030f1418 */
[----:B------:R-:W-:Y:S02]  /*46d0*/  SHF.R.S32.HI R24, RZ, 0x1f, R163 ;  /* 0x0000001fff187819 */ /* 0x000fe400000114a3 */
[----:B------:R-:W-:Y:S02]  /*46e0*/  LEA R138, P6, R163, R146, 0x2 ;  /* 0x00000092a38a7211 */ /* 0x000fe400078c10ff */
        /* <DEDUP_REMOVED lines=13> */
[----:B------:R-:W-:-:S02]  /*47c0*/  IADD3 R118, P1, R118, UR6, RZ ;  /* 0x0000000676767c10 */ /* 0x000fc4000ff3e0ff */
[----:B------:R-:W-:Y:S02]  /*47d0*/  LEA.HI.X R25, R109, R30, R24, 0x2, P6 ;  /* 0x0000001e6d197211 */ /* 0x000fe400030f1418 */
[----:B------:R-:W-:Y:S02]  /*47e0*/  CS2R R30, SRZ ;  /* 0x00000000001e7805 */ /* 0x000fe4000001ff00 */
[----:B------:R-:W-:Y:S02]  /*47f0*/  IADD3 R252, P6, R252, UR6, RZ ;  /* 0x00000006fcfc7c10 */ /* 0x000fe4000ffde0ff */
[----:B------:R-:W-:Y:S02]  /*4800*/  IADD3.X R109, R29, UR7, RZ, P1, !PT ;  /* 0x000000071d6d7c10 */ /* 0x000fe40008ffe4ff */
[----:B------:R-:W-:Y:S02]  /*4810*/  IADD3 R120, P1, R120, UR6, RZ ;  /* 0x0000000678787c10 */ /* 0x000fe4000ff3e0ff */
[----:B------:R-:W-:-:S02]  /*4820*/  IADD3.X R111, R111, UR7, RZ, P6, !PT ;  /* 0x000000076f6f7c10 */ /* 0x000fc4000b7fe4ff */
[----:B------:R-:W-:Y:S02]  /*4830*/  IADD3 R122, P6, R122, UR6, RZ ;  /* 0x000000067a7a7c10 */ /* 0x000fe4000ffde0ff */
[----:B------:R-:W-:Y:S02]  /*4840*/  IADD3.X R113, R113, UR7, RZ, P1, !PT ;  /* 0x0000000771717c10 */ /* 0x000fe40008ffe4ff */
[----:B------:R-:W-:Y:S02]  /*4850*/  IADD3 R124, P1, R124, UR6, RZ ;  /* 0x000000067c7c7c10 */ /* 0x000fe4000ff3e0ff */
[----:B------:R-:W-:Y:S02]  /*4860*/  IADD3.X R115, R28, UR7, RZ, P6, !PT ;  /* 0x000000071c737c10 */ /* 0x000fe4000b7fe4ff */
[----:B------:R-:W-:Y:S02]  /*4870*/  CS2R R28, SRZ ;  /* 0x00000000001c7805 */ /* 0x000fe4000001ff00 */
[----:B------:R-:W-:-:S02]  /*4880*/  IADD3 R126, P6, R126, UR6, RZ ;  /* 0x000000067e7e7c10 */ /* 0x000fc4000ffde0ff */
[----:B------:R-:W-:Y:S02]  /*4890*/  IADD3.X R117, R27, UR7, RZ, P1, !PT ;  /* 0x000000071b757c10 */ /* 0x000fe40008ffe4ff */
[----:B------:R-:W-:Y:S02]  /*48a0*/  IADD3 R128, P1, R128, UR6, RZ ;  /* 0x0000000680807c10 */ /* 0x000fe4000ff3e0ff */
[----:B------:R-:W-:Y:S02]  /*48b0*/  IADD3.X R119, R119, UR7, RZ, P6, !PT ;  /* 0x0000000777777c10 */ /* 0x000fe4000b7fe4ff */
[----:B------:R-:W-:Y:S02]  /*48c0*/  IADD3 R130, P6, R130, UR6, RZ ;  /* 0x0000000682827c10 */ /* 0x000fe4000ffde0ff */
[----:B------:R-:W-:Y:S02]  /*48d0*/  IADD3.X R121, R26, UR7, RZ, P1, !PT ;  /* 0x000000071a797c10 */ /* 0x000fe40008ffe4ff */
[----:B------:R-:W-:-:S02]  /*48e0*/  CS2R R26, SRZ ;  /* 0x00000000001a7805 */ /* 0x000fc4000001ff00 */
[----:B------:R-:W-:Y:S02]  /*48f0*/  IADD3 R132, P1, R132, UR6, RZ ;  /* 0x0000000684847c10 */ /* 0x000fe4000ff3e0ff */
[----:B------:R-:W-:Y:S02]  /*4900*/  IADD3.X R123, R123, UR7, RZ, P6, !PT ;  /* 0x000000077b7b7c10 */ /* 0x000fe4000b7fe4ff */
[----:B------:R-:W-:Y:S02]  /*4910*/  IADD3 R134, P6, R134, UR6, RZ ;  /* 0x0000000686867c10 */ /* 0x000fe4000ffde0ff */
[----:B------:R-:W-:Y:S02]  /*4920*/  IADD3.X R125, R125, UR7, RZ, P1, !PT ;  /* 0x000000077d7d7c10 */ /* 0x000fe40008ffe4ff */
[----:B------:R-:W-:Y:S02]  /*4930*/  IADD3 R136, P1, R136, UR6, RZ ;  /* 0x0000000688887c10 */ /* 0x000fe4000ff3e0ff */
[----:B------:R-:W-:-:S02]  /*4940*/  IADD3.X R127, R127, UR7, RZ, P6, !PT ;  /* 0x000000077f7f7c10 */ /* 0x000fc4000b7fe4ff */
[----:B------:R-:W-:Y:S02]  /*4950*/  IADD3 R138, P6, R138, UR6, RZ ;  /* 0x000000068a8a7c10 */ /* 0x000fe4000ffde0ff */
[----:B------:R-:W-:Y:S02]  /*4960*/  IADD3.X R129, R129, UR7, RZ, P1, !PT ;  /* 0x0000000781817c10 */ /* 0x000fe40008ffe4ff */
[----:B------:R-:W-:Y:S02]  /*4970*/  IADD3 R140, P1, R140, UR6, RZ ;  /* 0x000000068c8c7c10 */ /* 0x000fe4000ff3e0ff */
[----:B------:R-:W-:Y:S02]  /*4980*/  SHF.R.S32.HI R24, RZ, 0x1f, R139 ;  /* 0x0000001fff187819 */ /* 0x000fe4000001148b */
[----:B------:R-:W-:Y:S02]  /*4990*/  IADD3.X R131, R131, UR7, RZ, P6, !PT ;  /* 0x0000000783837c10 */ /* 0x000fe4000b7fe4ff */
[----:B------:R-:W-:-:S02]  /*49a0*/  IADD3 R142, P6, R142, UR6, RZ ;  /* 0x000000068e8e7c10 */ /* 0x000fc4000ffde0ff */
[----:B------:R-:W-:Y:S02]  /*49b0*/  IADD3.X R133, R133, UR7, RZ, P1, !PT ;  /* 0x0000000785857c10 */ /* 0x000fe40008ffe4ff */
[----:B------:R-:W-:Y:S02]  /*49c0*/  SHF.L.U64.HI R149, R139, 0x2, R24 ;  /* 0x000000028b957819 */ /* 0x000fe40000010218 */
[----:B------:R-:W-:Y:S02]  /*49d0*/  IADD3 R144, P1, R144, UR6, RZ ;  /* 0x0000000690907c10 */ /* 0x000fe4000ff3e0ff */
[----:B------:R-:W-:Y:S02]  /*49e0*/  SHF.R.S32.HI R24, RZ, 0x1f, R145 ;  /* 0x0000001fff187819 */ /* 0x000fe40000011491 */
[----:B------:R-:W-:Y:S02]  /*49f0*/  IADD3.X R135, R135, UR7, RZ, P6, !PT ;  /* 0x0000000787877c10 */ /* 0x000fe4000b7fe4ff */
[----:B------:R-:W-:-:S02]  /*4a00*/  IADD3 R146, P6, R146, UR6, RZ ;  /* 0x0000000692927c10 */ /* 0x000fc4000ffde0ff */
[----:B------:R-:W-:Y:S02]  /*4a10*/  IADD3.X R147, R147, UR7, RZ, P1, !PT ;  /* 0x0000000793937c10 */ /* 0x000fe40008ffe4ff */
[----:B------:R-:W-:Y:S01]  /*4a20*/  LEA.HI R244, R24, R145, RZ, 0x5 ;  /* 0x0000009118f47211 */ /* 0x000fe200078f28ff */
[----:B------:R-:W-:Y:S01]  /*4a30*/  IMAD.SHL.U32 R145, R151, 0x4, RZ ;  /* 0x0000000497917824 */ /* 0x000fe200078e00ff */
[----:B------:R-:W-:Y:S02]  /*4a40*/  LEA R148, P1, R105, R148, 0x3 ;  /* 0x0000009469947211 */ /* 0x000fe400078218ff */
[----:B------:R-:W-:Y:S02]  /*4a50*/  SHF.R.S32.HI R188, RZ, 0x1f, R105 ;  /* 0x0000001fffbc7819 */ /* 0x000fe40000011469 */
[----:B------:R-:W-:Y:S02]  /*4a60*/  IADD3.X R139, R25, UR7, RZ, P6, !PT ;  /* 0x00000007198b7c10 */ /* 0x000fe4000b7fe4ff */
[----:B------:R-:W-:-:S02]  /*4a70*/  SHF.R.S32.HI R141, RZ, 0x1f, R150 ;  /* 0x0000001fff8d7819 */ /* 0x000fc40000011496 */
[----:B------:R-:W-:Y:S02]  /*4a80*/  SHF.R.S32.HI R25, RZ, 0x1f, R174 ;  /* 0x0000001fff197819 */ /* 0x000fe400000114ae */
[----:B------:R-:W-:Y:S02]  /*4a90*/  SHF.L.U64.HI R182, R151, 0x2, R182 ;  /* 0x0000000297b67819 */ /* 0x000fe400000102b6 */
[----:B------:R-:W-:Y:S02]  /*4aa0*/  SHF.R.S32.HI R244, RZ, 0x5, R244 ;  /* 0x00000005fff47819 */ /* 0x000fe400000114f4 */
[----:B------:R-:W-:Y:S02]  /*4ab0*/  IADD3 R148, P6, R148, UR4, RZ ;  /* 0x0000000494947c10 */ /* 0x000fe4000ffde0ff */
[----:B------:R-:W-:Y:S01]  /*4ac0*/  LEA.HI.X R149, R105, R149, R188, 0x3, P1 ;  /* 0x0000009569957211 */ /* 0x000fe200008f1cbc */
[----:B------:R-:W-:Y:S01]  /*4ad0*/  VIADD R184, R244, 0xfffffffe ;  /* 0xfffffffef4b87836 */ /* 0x000fe20000000000 */
[----:B------:R-:W-:-:S02]  /*4ae0*/  SHF.R.S32.HI R190, RZ, 0x1f, R97 ;  /* 0x0000001fffbe7819 */ /* 0x000fc40000011461 */
[----:B------:R-:W-:Y:S02]  /*4af0*/  SHF.R.S32.HI R179, RZ, 0x1f, R96 ;  /* 0x0000001fffb37819 */ /* 0x000fe40000011460 */
[----:B------:R-:W-:Y:S02]  /*4b00*/  SHF.R.S32.HI R194, RZ, 0x1f, R95 ;  /* 0x0000001fffc27819 */ /* 0x000fe4000001145f */
[----:B------:R-:W-:Y:S02]  /*4b10*/  SHF.R.S32.HI R196, RZ, 0x1f, R99 ;  /* 0x0000001fffc47819 */ /* 0x000fe40000011463 */
[----:B------:R-:W-:Y:S02]  /*4b20*/  SHF.R.S32.HI R177, RZ, 0x1f, R94 ;  /* 0x0000001fffb17819 */ /* 0x000fe4000001145e */
[----:B------:R-:W-:Y:S02]  /*4b30*/  SHF.R.S32.HI R200, RZ, 0x1f, R93 ;  /* 0x0000001fffc87819 */ /* 0x000fe4000001145d */
        /* <DEDUP_REMOVED lines=24> */
[----:B------:R-:W-:Y:S01]  /*4cc0*/  SHF.L.U64.HI R141, R150, 0x2, R141 ;  /* 0x00000002968d7819 */ /* 0x000fe2000001028d */
[----:B------:R-:W-:Y:S01]  /*4cd0*/  IMAD.MOV.U32 R150, RZ, RZ, R137 ;  /* 0x000000ffff967224 */ /* 0x000fe200078e0089 */
[----:B------:R-:W-:Y:S01]  /*4ce0*/  SHF.L.U64.HI R174, R174, 0x2, R25 ;  /* 0x00000002aeae7819 */ /* 0x000fe20000010219 */
[----:B------:R-:W-:Y:S01]  /*4cf0*/  IMAD.MOV.U32 R137, RZ, RZ, RZ ;  /* 0x000000ffff897224 */ /* 0x000fe200078e00ff */
[----:B------:R-:W-:-:S02]  /*4d00*/  IADD3.X R149, R149, UR5, RZ, P6, !PT ;  /* 0x0000000595957c10 */ /* 0x000fc4000b7fe4ff */
[----:B------:R-:W-:Y:S02]  /*4d10*/  CS2R R24, SRZ ;  /* 0x0000000000187805 */ /* 0x000fe4000001ff00 */
[----:B------:R-:W-:Y:S02]  /*4d20*/  SHF.L.U64.HI R188, R105, 0x2, R188 ;  /* 0x0000000269bc7819 */ /* 0x000fe400000102bc */
[----:B------:R-:W-:Y:S02]  /*4d30*/  SHF.L.U64.HI R190, R97, 0x2, R190 ;  /* 0x0000000261be7819 */ /* 0x000fe400000102be */
[----:B------:R-:W-:Y:S02]  /*4d40*/  SHF.L.U64.HI R192, R96, 0x2, R179 ;  /* 0x0000000260c07819 */ /* 0x000fe400000102b3 */
[----:B------:R-:W-:Y:S02]  /*4d50*/  SHF.L.U64.HI R194, R95, 0x2, R194 ;  /* 0x000000025fc27819 */ /* 0x000fe400000102c2 */
[----:B------:R-:W-:-:S02]  /*4d60*/  SHF.L.U64.HI R196, R99, 0x2, R196 ;  /* 0x0000000263c47819 */ /* 0x000fc400000102c4 */
[----:B------:R-:W-:Y:S02]  /*4d70*/  SHF.L.U64.HI R198, R94, 0x2, R177 ;  /* 0x000000025ec67819 */ /* 0x000fe400000102b1 */
        /* <DEDUP_REMOVED lines=24> */
[----:B------:R-:W-:-:S07]  /*4f00*/  SHF.L.U64.HI R250, R7, 0x2, R250 ;  /* 0x0000000207fa7819 */ /* 0x000fce00000102fa */
.L_x_1:
[----:B------:R-:W-:Y:S01]  /*4f10*/  VIADD R186, R186, 0x1 ;  /* 0x00000001baba7836 */ /* 0x000fe20000000000 */
[----:B------:R-:W-:-:S04]  /*4f20*/  DEPBAR.LE SB0, 0x2 ;  /* 0x000080800000791a */ /* 0x000fc80000000000 */
[----:B------:R-:W-:Y:S01]  /*4f30*/  BAR.SYNC.DEFER_BLOCKING 0x0 ;  /* 0x0000000000007b1d */ /* 0x000fe20000010000 */
[C---:B------:R-:W-:Y:S01]  /*4f40*/  ISETP.GT.AND P1, PT, R186.reuse, 0x2, PT ;  /* 0x00000002ba00780c */ /* 0x040fe20003f24270 */
[----:B------:R-:W-:Y:S02]  /*4f50*/  IMAD.MOV.U32 R153, RZ, RZ, RZ ;  /* 0x000000ffff997224 */ /* 0x000fe400078e00ff */
[----:B------:R-:W-:Y:S01]  /*4f60*/  IMAD.MOV.U32 R154, RZ, RZ, RZ ;  /* 0x000000ffff9a7224 */ /* 0x000fe200078e00ff */
[----:B------:R-:W-:Y:S01]  /*4f70*/  SEL R186, R186, RZ, !P1 ;  /* 0x000000ffbaba7207 */ /* 0x000fe20004800000 */
[----:B------:R-:W-:Y:S01]  /*4f80*/  UMOV UR5, 0x40000040 ;  /* 0x4000004000057882 */ /* 0x000fe20000000000 */
[----:B------:R-:W-:Y:S01]  /*4f90*/  UMOV UR7, 0x40000040 ;  /* 0x4000004000077882 */ /* 0x000fe20000000000 */
[----:B------:R-:W-:Y:S02]  /*4fa0*/  VIADD R178, R178, 0x1 ;  /* 0x00000001b2b27836 */ /* 0x000fe40000000000 */
[----:B------:R-:W-:-:S02]  /*4fb0*/  IMAD R152, R186, 0x2000, R5 ;  /* 0x00002000ba987824 */ /* 0x000fc400078e0205 */
[----:B------:R-:W-:Y:S02]  /*4fc0*/  IMAD R151, R186, 0x4000, R5 ;  /* 0x00004000ba977824 */ /* 0x000fe400078e0205 */
[----:B------:R-:W-:-:S03]  /*4fd0*/  VIADD R152, R152, 0xc000 ;  /* 0x0000c00098987836 */ /* 0x000fc60000000000 */
[----:B------:R-:W-:Y:S02]  /*4fe0*/  SHF.R.U32.HI R151, RZ, 0x4, R151 ;  /* 0x00000004ff977819 */ /* 0x000fe40000011697 */
[----:B------:R-:W-:Y:S02]  /*4ff0*/  SHF.R.U32.HI R152, RZ, 0x4, R152 ;  /* 0x00000004ff987819 */ /* 0x000fe40000011698 */
[----:B------:R-:W-:Y:S02]  /*5000*/  SGXT.U32 R151, R151, 0xe ;  /* 0x0000000e9797781a */ /* 0x000fe40000000000 */
[----:B------:R-:W-:Y:S01]  /*5010*/  SGXT.U32 R152, R152, 0xe ;  /* 0x0000000e9898781a */ /* 0x000fe20000000000 */
[----:B------:R-:W-:Y:S01]  /*5020*/  WARPGROUP.ARRIVE ;  /* 0x00000000000079c5 */ /* 0x000fe20000000000 */
[----:B------:R-:W-:Y:S02]  /*5030*/  R2UR UR4, R151 ;  /* 0x00000000970472ca */ /* 0x000fe400000e0000 */
[----:B------:R-:W-:-:S02]  /*5040*/  R2UR UR6, R152 ;  /* 0x00000000980672ca */ /* 0x000fc400000e0000 */
[----:B------:R-:W-:Y:S02]  /*5050*/  IADD3 R151, P1, R151, 0x2, RZ ;  /* 0x0000000297977810 */ /* 0x000fe40007f3e0ff */
[----:B------:R-:W-:Y:S02]  /*5060*/  IADD3 R152, P6, R152, 0x2, RZ ;  /* 0x0000000298987810 */ /* 0x000fe40007fde0ff */
[----:B------:R-:W-:Y:S02]  /*5070*/  IADD3.X R153, R153, 0x40000040, RZ, P1, !PT ;  /* 0x4000004099997810 */ /* 0x000fe40000ffe4ff */
[----:B------:R-:W-:Y:S02]  /*5080*/  IADD3.X R154, R154, 0x40000040, RZ, P6, !PT ;  /* 0x400000409a9a7810 */ /* 0x000fe400037fe4ff */
[----:B------:R-:W-:Y:S02]  /*5090*/  R2UR UR8, R151 ;  /* 0x00000000970872ca */ /* 0x000fe400000e0000 */
[----:B------:R-:W-:Y:S01]  /*50a0*/  R2UR UR9, R153 ;  /* 0x00000000990972ca */ /* 0x000fe200000e0000 */
[----:B------:R-:W-:Y:S01]  /*50b0*/  HGMMA.64x64x8.F32.TF32 R56, gdesc[UR4], R56 ;  /* 0x04e00000043879f0 */ /* 0x000fe20008702838 */
[----:B------:R-:W-:-:S02]  /*50c0*/  R2UR UR10, R152 ;  /* 0x00000000980a72ca */ /* 0x000fc400000e0000 */
[----:B------:R-:W-:Y:S02]  /*50d0*/  R2UR UR11, R154 ;  /* 0x000000009a0b72ca */ /* 0x000fe400000e0000 */
[----:B------:R-:W-:Y:S02]  /*50e0*/  ISETP.GT.AND P1, PT, R150, RZ, PT ;  /* 0x000000ff9600720c */ /* 0x000fe40003f24270 */
[C---:B------:R-:W-:Y:S01]  /*50f0*/  ISETP.GE.AND P6, PT, R137.reuse, R184, PT ;  /* 0x000000b88900720c */ /* 0x040fe20003fc6270 */
[----:B------:R-:W-:Y:S01]  /*5100*/  VIADD R137, R137, 0x1 ;  /* 0x0000000189897836 */ /* 0x000fe20000000000 */
[----:B------:R-:W-:Y:S02]  /*5110*/  SEL R151, RZ, 0x4, !P1 ;  /* 0x00000004ff977807 */ /* 0x000fe40004800000 */
[C---:B------:R-:W-:Y:S01]  /*5120*/  ISETP.GT.AND P1, PT, R178.reuse, 0x2, PT ;  /* 0x00000002b200780c */ /* 0x040fe20003f24270 */
[----:B------:R-:W-:Y:S01]  /*5130*/  UIADD3.64 UR12, UR8, 0x2, URZ ;  /* 0x00000002080c7897 */ /* 0x000fe2000fffe03f */
[----:B------:R-:W-:Y:S01]  /*5140*/  SEL R151, R151, RZ, !P6 ;  /* 0x000000ff97977207 */ /* 0x000fe20007000000 */
[----:B------:R-:W-:Y:S01]  /*5150*/  UIADD3.64 UR16, UR8, 0x4, URZ ;  /* 0x0000000408107897 */ /* 0x000fe2000fffe03f */
[----:B------:R-:W-:Y:S01]  /*5160*/  SEL R178, R178, RZ, !P1 ;  /* 0x000000ffb2b27207 */ /* 0x000fe20004800000 */
[----:B------:R-:W-:Y:S01]  /*5170*/  UIADD3.64 UR14, UR10, 0x2, URZ ;  /* 0x000000020a0e7897 */ /* 0x000fe2000fffe03f */
[----:B------:R-:W-:Y:S01]  /*5180*/  ISETP.NE.U32.AND P1, PT, R151, RZ, PT ;  /* 0x000000ff9700720c */ /* 0x000fe20003f25070 */
[----:B------:R-:W-:-:S02]  /*5190*/  UIADD3.64 UR18, UR10, 0x4, URZ ;  /* 0x000000040a127897 */ /* 0x000fc4000fffe03f */
[----:B------:R-:W-:Y:S01]  /*51a0*/  UIADD3.64 UR4, UR8, 0x1fe, URZ ;  /* 0x000001fe08047897 */ /* 0x000fe2000fffe03f */
[----:B------:R-:W-:-:S04]  /*51b0*/  IMAD R151, R178, 0x4000, R5 ;  /* 0x00004000b2977824 */ /* 0x000fc800078e0205 */
[--C-:B------:R-:W-:Y:S02]  /*51c0*/  IMAD.IADD R159, R98, 0x1, R151.reuse ;  /* 0x00000001629f7824 */ /* 0x100fe400078e0297 */
[----:B------:R-:W-:Y:S01]  /*51d0*/  IMAD.IADD R161, R102, 0x1, R151 ;  /* 0x0000000166a17824 */ /* 0x000fe200078e0297 */
[----:B------:R-:W-:Y:S04]  /*51e0*/  HGMMA.64x64x8.F32.TF32 R56, gdesc[UR8], R56 ;  /* 0x04e00000083879f0 */ /* 0x000fe80008702838 */
[----:B------:R-:W-:Y:S01]  /*51f0*/  HGMMA.64x64x8.F32.TF32 R56, gdesc[UR12], R56 ;  /* 0x04e000000c3879f0 */ /* 0x000fe20008702838 */
[----:B------:R-:W-:-:S03]  /*5200*/  UIADD3.64 UR12, UR8, 0x202, URZ ;  /* 0x00000202080c7897 */ /* 0x000fc6000fffe03f */
[----:B------:R-:W-:Y:S04]  /*5210*/  HGMMA.64x64x8.F32.TF32 R56, gdesc[UR16], R56 ;  /* 0x04e00000103879f0 */ /* 0x000fe80008702838 */
[----:B------:R-:W-:Y:S01]  /*5220*/  HGMMA.64x64x8.F32.TF32 R24, gdesc[UR4], R24 ;  /* 0x04e00000041879f0 */ /* 0x000fe20008702818 */
[----:B------:R-:W-:Y:S01]  /*5230*/  UIADD3.64 UR4, UR8, 0x200, URZ ;  /* 0x0000020008047897 */ /* 0x000fe2000fffe03f */
[----:B------:R-:W-:Y:S01]  /*5240*/  UMOV UR6, UR10 ;  /* 0x0000000a00067c82 */ /* 0x000fe20008000000 */
[----:B------:R-:W-:-:S07]  /*5250*/  UMOV UR7, UR11 ;  /* 0x0000000b00077c82 */ /* 0x000fce0008000000 */
[----:B------:R-:W-:Y:S01]  /*5260*/  HGMMA.64x64x8.F32.TF32 R24, gdesc[UR4], R24 ;  /* 0x04e00000041879f0 */ /* 0x000fe20008702818 */
[----:B------:R-:W-:Y:S01]  /*5270*/  UIADD3.64 UR4, UR8, 0x204, URZ ;  /* 0x0000020408047897 */ /* 0x000fe2000fffe03f */
[----:B------:R-:W-:Y:S01]  /*5280*/  UMOV UR6, UR18 ;  /* 0x0000001200067c82 */ /* 0x000fe20008000000 */
[----:B------:R-:W-:Y:S01]  /*5290*/  UMOV UR7, UR19 ;  /* 0x0000001300077c82 */ /* 0x000fe20008000000 */
[----:B------:R-:W-:Y:S06]  /*52a0*/  HGMMA.64x64x8.F32.TF32 R24, gdesc[UR12], R24 ;  /* 0x04e000000c1879f0 */ /* 0x000fec0008702818 */
[----:B------:R-:W-:Y:S03]  /*52b0*/  HGMMA.64x64x8.F32.TF32 R24, gdesc[UR4], R24, gsb0 ;  /* 0x04e00000041879f0 */ /* 0x000fe60008002818 */
[----:B------:R-:W-:-:S02]  /*52c0*/  WARPGROUP.DEPBAR.LE gsb0, 0x1 ;  /* 0x00008000000079c5 */ /* 0x000fc40000010100 */
[----:B------:R-:W-:Y:S06]  /*52d0*/  BAR.SYNC.DEFER_BLOCKING 0x0 ;  /* 0x0000000000007b1d */ /* 0x000fec0000010000 */
[----:B------:R-:W-:Y:S01]  /*52e0*/  @!PT LDS RZ, [RZ] ;  /* 0x00000000fffff984 */ /* 0x000fe20000000800 */
[----:B------:R-:W-:Y:S01]  /*52f0*/  @!PT LDS RZ, [RZ] ;  /* 0x00000000fffff984 */ /* 0x000fe20000000800 */
[----:B------:R-:W-:Y:S01]  /*5300*/  @!PT LDS RZ, [RZ] ;  /* 0x00000000fffff984 */ /* 0x000fe20000000800 */
[----:B------:R-:W-:Y:S01]  /*5310*/  LDGSTS.E [R159], desc[UR20][R148.64], P1 ;  /* 0x00000000949f7fae */ /* 0x000fe20008921854 */
[----:B------:R-:W-:-:S04]  /*5320*/  ISETP.GT.AND P1, PT, R150, 0x1, PT ;  /* 0x000000019600780c */ /* 0x000fc80003f24270 */
[----:B------:R-:W-:Y:S02]  /*5330*/  SEL R152, RZ, 0x4, !P1 ;  /* 0x00000004ff987807 */ /* 0x000fe40004800000 */
[----:B------:R-:W-:Y:S02]  /*5340*/  IADD3 R154, P1, R6, R148, RZ ;  /* 0x00000094069a7210 */ /* 0x000fe40007f3e0ff */
[----:B------:R-:W-:-:S03]  /*5350*/  SEL R152, R152, RZ, !P6 ;  /* 0x000000ff98987207 */ /* 0x000fc60007000000 */
[----:B------:R-:W-:Y:S01]  /*5360*/  IMAD.X R155, R149, 0x1, R141, P1 ;  /* 0x00000001959b7824 */ /* 0x000fe200008e068d */
[----:B------:R-:W-:-:S13]  /*5370*/  ISETP.NE.U32.AND P1, PT, R152, RZ, PT ;  /* 0x000000ff9800720c */ /* 0x000fda0003f25070 */
[----:B------:R1:W-:Y:S01]  /*5380*/  LDGSTS.E [R159+0x4], desc[UR20][R154.64], P1 ;  /* 0x000040009a9f7fae */ /* 0x0003e20008921854 */
[----:B------:R-:W-:-:S04]  /*5390*/  ISETP.GT.AND P1, PT, R150, 0x2, PT ;  /* 0x000000029600780c */ /* 0x000fc80003f24270 */
[----:B------:R-:W-:Y:S02]  /*53a0*/  SEL R152, RZ, 0x4, !P1 ;  /* 0x00000004ff987807 */ /* 0x000fe40004800000 */
[----:B------:R-:W-:Y:S02]  /*53b0*/  LEA R156, P1, R7, R148, 0x2 ;  /* 0x00000094079c7211 */ /* 0x000fe400078210ff */
[----:B------:R-:W-:-:S03]  /*53c0*/  SEL R152, R152, RZ, !P6 ;  /* 0x000000ff98987207 */ /* 0x000fc60007000000 */
[----:B------:R-:W-:Y:S01]  /*53d0*/  IMAD.X R157, R149, 0x1, R250, P1 ;  /* 0x00000001959d7824 */ /* 0x000fe200008e06fa */
[----:B------:R-:W-:-:S13]  /*53e0*/  ISETP.NE.U32.AND P1, PT, R152, RZ, PT ;  /* 0x000000ff9800720c */ /* 0x000fda0003f25070 */
[----:B------:R2:W-:Y:S01]  /*53f0*/  LDGSTS.E [R159+0x8], desc[UR20][R156.64], P1 ;  /* 0x000080009c9f7fae */ /* 0x0005e20008921854 */
[----:B------:R-:W-:-:S04]  /*5400*/  ISETP.GT.AND P1, PT, R150, 0x3, PT ;  /* 0x000000039600780c */ /* 0x000fc80003f24270 */
[----:B------:R-:W-:Y:S02]  /*5410*/  SEL R153, RZ, 0x4, !P1 ;  /* 0x00000004ff997807 */ /* 0x000fe40004800000 */
[----:B------:R-:W-:Y:S02]  /*5420*/  LEA R152, P1, R8, R148, 0x2 ;  /* 0x0000009408987211 */ /* 0x000fe400078210ff */
[----:B-1----:R-:W-:-:S03]  /*5430*/  SEL R154, R153, RZ, !P6 ;  /* 0x000000ff999a7207 */ /* 0x002fc60007000000 */
[----:B------:R-:W-:Y:S01]  /*5440*/  IMAD.X R153, R149, 0x1, R248, P1 ;  /* 0x0000000195997824 */ /* 0x000fe200008e06f8 */
[----:B------:R-:W-:-:S13]  /*5450*/  ISETP.NE.U32.AND P1, PT, R154, RZ, PT ;  /* 0x000000ff9a00720c */ /* 0x000fda0003f25070 */
[----:B------:R1:W-:Y:S01]  /*5460*/  LDGSTS.E [R159+0xc], desc[UR20][R152.64], P1 ;  /* 0x0000c000989f7fae */ /* 0x0003e20008921854 */
[----:B------:R-:W-:-:S04]  /*5470*/  ISETP.GT.AND P1, PT, R150, 0x4, PT ;  /* 0x000000049600780c */ /* 0x000fc80003f24270 */
[----:B------:R-:W-:Y:S02]  /*5480*/  SEL R155, RZ, 0x4, !P1 ;  /* 0x00000004ff9b7807 */ /* 0x000fe40004800000 */
[----:B------:R-:W-:Y:S02]  /*5490*/  LEA R154, P1, R6, R148, 0x2 ;  /* 0x00000094069a7211 */ /* 0x000fe400078210ff */
[----:B--2---:R-:W-:-:S03]  /*54a0*/  SEL R156, R155, RZ, !P6 ;  /* 0x000000ff9b9c7207 */ /* 0x004fc60007000000 */
[----:B------:R-:W-:Y:S01]  /*54b0*/  IMAD.X R155, R149, 0x1, R246, P1 ;  /* 0x00000001959b7824 */ /* 0x000fe200008e06f6 */
[----:B------:R-:W-:Y:S01]  /*54c0*/  ISETP.NE.U32.AND P1, PT, R156, RZ, PT ;  /* 0x000000ff9c00720c */ /* 0x000fe20003f25070 */
[----:B-1----:R-:W-:-:S12]  /*54d0*/  IMAD.IADD R159, R104, 0x1, R151 ;  /* 0x00000001689f7824 */ /* 0x002fd800078e0297 */
[----:B------:R1:W-:Y:S01]  /*54e0*/  LDGSTS.E [R161], desc[UR20][R154.64], P1 ;  /* 0x000000009aa17fae */ /* 0x0003e20008921854 */
        /* <DEDUP_REMOVED lines=26> */
[----:B------:R-:W-:Y:S01]  /*5690*/  ISETP.NE.U32.AND P1, PT, R156, RZ, PT ;  /* 0x000000ff9c00720c */ /* 0x000fe20003f25070 */
[----:B--2---:R-:W-:-:S12]  /*56a0*/  IMAD.IADD R161, R106, 0x1, R151 ;  /* 0x000000016aa17824 */ /* 0x004fd800078e0297 */
        /* <DEDUP_REMOVED lines=86> */
[--C-:B--2---:R-:W-:Y:S02]  /*5c10*/  IMAD.IADD R159, R112, 0x1, R151.reuse ;  /* 0x00000001709f7824 */ /* 0x104fe400078e0297 */
[----:B------:R-:W-:-:S10]  /*5c20*/  IMAD.IADD R151, R114, 0x1, R151 ;  /* 0x0000000172977824 */ /* 0x000fd400078e0297 */
        /* <DEDUP_REMOVED lines=28> */
[----:B------:R1:W-:Y:S01]  /*5df0*/  LDGSTS.E [R159], desc[UR20][R152.64], P1 ;  /* 0x00000000989f7fae */ /* 0x0003e20008921854 */
[----:B------:R-:W-:-:S04]  /*5e00*/  ISETP.GT.AND P1, PT, R150, 0x19, PT ;  /* 0x000000199600780c */ /* 0x000fc80003f24270 */
[----:B------:R-:W-:Y:S02]  /*5e10*/  SEL R156, RZ, 0x4, !P1 ;  /* 0x00000004ff9c7807 */ /* 0x000fe40004800000 */
[----:B--2---:R-:W-:Y:S02]  /*5e20*/  LEA R154, P1, R92, R148, 0x2 ;  /* 0x000000945c9a7211 */ /* 0x004fe400078210ff */
        /* <DEDUP_REMOVED lines=38> */
[----:B------:R-:W-:Y:S01]  /*6090*/  LDGSTS.E [R151+0x8], desc[UR20][R156.64], P1 ;  /* 0x000080009c977fae */ /* 0x000fe20008921854 */
[----:B------:R-:W-:-:S04]  /*60a0*/  ISETP.GT.AND P1, PT, R150, 0x1f, PT ;  /* 0x0000001f9600780c */ /* 0x000fc80003f24270 */
[----:B------:R-:W-:Y:S02]  /*60b0*/  SEL R154, RZ, 0x4, !P1 ;  /* 0x00000004ff9a7807 */ /* 0x000fe40004800000 */
[----:B------:R-:W-:Y:S02]  /*60c0*/  LEA R158, P1, R97, R148, 0x2 ;  /* 0x00000094619e7211 */ /* 0x000fe400078210ff */
[----:B------:R-:W-:-:S03]  /*60d0*/  SEL R154, R154, RZ, !P6 ;  /* 0x000000ff9a9a7207 */ /* 0x000fc60007000000 */
[----:B------:R-:W-:Y:S01]  /*60e0*/  IMAD.X R159, R149, 0x1, R190, P1 ;  /* 0x00000001959f7824 */ /* 0x000fe200008e06be */
[----:B------:R-:W-:-:S13]  /*60f0*/  ISETP.NE.U32.AND P1, PT, R154, RZ, PT ;  /* 0x000000ff9a00720c */ /* 0x000fda0003f25070 */
[----:B------:R1:W-:Y:S01]  /*6100*/  LDGSTS.E [R151+0xc], desc[UR20][R158.64], P1 ;  /* 0x0000c0009e977fae */ /* 0x0003e20008921854 */
[----:B------:R-:W-:Y:S01]  /*6110*/  ISETP.GE.AND P1, PT, R101, R150, PT ;  /* 0x000000966500720c */ /* 0x000fe20003f26270 */
[----:B------:R-:W-:Y:S02]  /*6120*/  VIADD R150, R150, 0xffffffe0 ;  /* 0xffffffe096967836 */ /* 0x000fe40000000000 */
[----:B------:R-:W0:Y:S01]  /*6130*/  LDGDEPBAR ;  /* 0x00000000000079af */ /* 0x000e220000000000 */
[----:B--2---:R-:W-:Y:S02]  /*6140*/  SEL R152, RZ, 0x4, P1 ;  /* 0x00000004ff987807 */ /* 0x004fe40000800000 */
[C---:B------:R-:W-:Y:S02]  /*6150*/  IADD3 R170, P1, R103.reuse, R146, RZ ;  /* 0x0000009267aa7210 */ /* 0x040fe40007f3e0ff */
[----:B------:R-:W-:Y:S02]  /*6160*/  SEL R152, R152, RZ, !P6 ;  /* 0x000000ff98987207 */ /* 0x000fe40007000000 */
[----:B------:R-:W-:Y:S01]  /*6170*/  IADD3 R168, P6, R103, R142, RZ ;  /* 0x0000008e67a87210 */ /* 0x000fe20007fde0ff */
[----:B------:R-:W-:Y:S01]  /*6180*/  IMAD.X R171, R139, 0x1, R174, P1 ;  /* 0x000000018bab7824 */ /* 0x000fe200008e06ae */
[----:B------:R-:W-:Y:S01]  /*6190*/  IADD3 R166, P1, R103, R138, RZ ;  /* 0x0000008a67a67210 */ /* 0x000fe20007f3e0ff */
[----:B-1----:R-:W-:-:S02]  /*61a0*/  IMAD R151, R178, 0x2000, R5 ;  /* 0x00002000b2977824 */ /* 0x002fc400078e0205 */
[--C-:B------:R-:W-:Y:S01]  /*61b0*/  IMAD.X R169, R135, 0x1, R174.reuse, P6 ;  /* 0x0000000187a97824 */ /* 0x100fe200030e06ae */
[----:B------:R-:W-:Y:S01]  /*61c0*/  IADD3 R154, P6, R103, R134, RZ ;  /* 0x00000086679a7210 */ /* 0x000fe20007fde0ff */
[--C-:B------:R-:W-:Y:S01]  /*61d0*/  IMAD.X R167, R131, 0x1, R174.reuse, P1 ;  /* 0x0000000183a77824 */ /* 0x100fe200008e06ae */
[----:B------:R-:W-:Y:S01]  /*61e0*/  IADD3 R164, P1, R103, R130, RZ ;  /* 0x0000008267a47210 */ /* 0x000fe20007f3e0ff */
[--C-:B------:R-:W-:Y:S02]  /*61f0*/  IMAD.IADD R175, R4, 0x1, R151.reuse ;  /* 0x0000000104af7824 */ /* 0x100fe400078e0297 */
[--C-:B------:R-:W-:Y:S01]  /*6200*/  IMAD.X R155, R127, 0x1, R174.reuse, P6 ;  /* 0x000000017f9b7824 */ /* 0x100fe200030e06ae */
[----:B------:R-:W-:Y:S01]  /*6210*/  IADD3 R158, P6, R103, R126, RZ ;  /* 0x0000007e679e7210 */ /* 0x000fe20007fde0ff */
[----:B------:R-:W-:Y:S01]  /*6220*/  IMAD.X R165, R123, 0x1, R174, P1 ;  /* 0x000000017ba57824 */ /* 0x000fe200008e06ae */
[----:B------:R-:W-:Y:S01]  /*6230*/  IADD3 R162, P1, R103, R122, RZ ;  /* 0x0000007a67a27210 */ /* 0x000fe20007f3e0ff */
[----:B------:R-:W-:-:S02]  /*6240*/  IMAD.IADD R151, R116, 0x1, R151 ;  /* 0x0000000174977824 */ /* 0x000fc400078e0297 */
[--C-:B------:R-:W-:Y:S01]  /*6250*/  IMAD.X R159, R119, 0x1, R174.reuse, P6 ;  /* 0x00000001779f7824 */ /* 0x100fe200030e06ae */
[----:B------:R-:W-:Y:S01]  /*6260*/  IADD3 R156, P6, R103, R252, RZ ;  /* 0x000000fc679c7210 */ /* 0x000fe20007fde0ff */
[----:B------:R-:W-:Y:S01]  /*6270*/  IMAD.X R163, R115, 0x1, R174, P1 ;  /* 0x0000000173a37824 */ /* 0x000fe200008e06ae */
[----:B------:R-:W-:-:S03]  /*6280*/  ISETP.NE.U32.AND P1, PT, R152, RZ, PT ;  /* 0x000000ff9800720c */ /* 0x000fc60003f25070 */
[----:B------:R-:W-:Y:S01]  /*6290*/  IMAD.X R157, R111, 0x1, R174, P6 ;  /* 0x000000016f9d7824 */ /* 0x000fe200030e06ae */
[----:B------:R-:W-:-:S05]  /*62a0*/  IADD3 R160, P6, R103, R144, RZ ;  /* 0x0000009067a07210 */ /* 0x000fca0007fde0ff */
[----:B------:R-:W-:Y:S01]  /*62b0*/  IMAD.X R161, R147, 0x1, R174, P6 ;  /* 0x0000000193a17824 */ /* 0x000fe200030e06ae */
[----:B------:R-:W-:-:S03]  /*62c0*/  IADD3 R152, P6, R103, R140, RZ ;  /* 0x0000008c67987210 */ /* 0x000fc60007fde0ff */
[----:B------:R-:W-:Y:S02]  /*62d0*/  LDGSTS.E [R175+0xc000], desc[UR20][R170.64], P1 ;  /* 0x0c000000aaaf7fae */ /* 0x000fe40008921854 */
[--C-:B------:R-:W-:Y:S01]  /*62e0*/  IMAD.X R153, R133, 0x1, R174.reuse, P6 ;  /* 0x0000000185997824 */ /* 0x100fe200030e06ae */
[----:B------:R-:W-:Y:S01]  /*62f0*/  IADD3 R172, P6, R103, R136, RZ ;  /* 0x0000008867ac7210 */ /* 0x000fe20007fde0ff */
[----:B------:R-:W-:Y:S04]  /*6300*/  LDGSTS.E [R175+0xc400], desc[UR20][R168.64], P1 ;  /* 0x0c400000a8af7fae */ /* 0x000fe80008921854 */
[--C-:B------:R-:W-:Y:S01]  /*6310*/  IMAD.X R173, R129, 0x1, R174.reuse, P6 ;  /* 0x0000000181ad7824 */ /* 0x100fe200030e06ae */
[----:B------:R-:W-:Y:S01]  /*6320*/  IADD3 R176, P6, R103, R132, RZ ;  /* 0x0000008467b07210 */ /* 0x000fe20007fde0ff */
[----:B------:R1:W-:Y:S04]  /*6330*/  LDGSTS.E [R175+0xc800], desc[UR20][R166.64], P1 ;  /* 0x0c800000a6af7fae */ /* 0x0003e80008921854 */
[--C-:B------:R-:W-:Y:S01]  /*6340*/  IMAD.X R177, R125, 0x1, R174.reuse, P6 ;  /* 0x000000017db17824 */ /* 0x100fe200030e06ae */
[----:B------:R-:W-:Y:S01]  /*6350*/  IADD3 R180, P6, R103, R128, RZ ;  /* 0x0000008067b47210 */ /* 0x000fe20007fde0ff */
[----:B------:R2:W-:Y:S04]  /*6360*/  LDGSTS.E [R175+0xcc00], desc[UR20][R154.64], P1 ;  /* 0x0cc000009aaf7fae */ /* 0x0005e80008921854 */
[----:B------:R-:W-:Y:S01]  /*6370*/  IMAD.X R181, R121, 0x1, R174, P6 ;  /* 0x0000000179b57824 */ /* 0x000fe200030e06ae */
[----:B------:R-:W-:Y:S01]  /*6380*/  LDGSTS.E [R175+0xd000], desc[UR20][R164.64], P1 ;  /* 0x0d000000a4af7fae */ /* 0x000fe20008921854 */
[----:B-1----:R-:W-:-:S03]  /*6390*/  IADD3 R166, P6, R103, R124, RZ ;  /* 0x0000007c67a67210 */ /* 0x002fc60007fde0ff */
[----:B------:R1:W-:Y:S02]  /*63a0*/  LDGSTS.E [R175+0xd400], desc[UR20][R158.64], P1 ;  /* 0x0d4000009eaf7fae */ /* 0x0003e40008921854 */
[--C-:B------:R-:W-:Y:S01]  /*63b0*/  IMAD.X R167, R117, 0x1, R174.reuse, P6 ;  /* 0x0000000175a77824 */ /* 0x100fe200030e06ae */
[----:B--2---:R-:W-:Y:S01]  /*63c0*/  IADD3 R154, P6, R103, R120, RZ ;  /* 0x00000078679a7210 */ /* 0x004fe20007fde0ff */
[----:B------:R2:W-:Y:S04]  /*63d0*/  LDGSTS.E [R175+0xd800], desc[UR20][R162.64], P1 ;  /* 0x0d800000a2af7fae */ /* 0x0005e80008921854 */
[----:B------:R-:W-:Y:S01]  /*63e0*/  IMAD.X R155, R113, 0x1, R174, P6 ;  /* 0x00000001719b7824 */ /* 0x000fe200030e06ae */
[----:B------:R2:W-:Y:S01]  /*63f0*/  LDGSTS.E [R175+0xdc00], desc[UR20][R156.64], P1 ;  /* 0x0dc000009caf7fae */ /* 0x0005e20008921854 */
[----:B-1----:R-:W-:-:S03]  /*6400*/  IADD3 R158, P6, R103, R118, RZ ;  /* 0x00000076679e7210 */ /* 0x002fc60007fde0ff */
[----:B------:R2:W-:Y:S04]  /*6410*/  LDGSTS.E [R151+0xc200], desc[UR20][R160.64], P1 ;  /* 0x0c200000a0977fae */ /* 0x0005e80008921854 */
[----:B------:R2:W-:Y:S01]  /*6420*/  LDGSTS.E [R151+0xc600], desc[UR20][R152.64], P1 ;  /* 0x0c60000098977fae */ /* 0x0005e20008921854 */
[C---:B------:R-:W-:Y:S01]  /*6430*/  IMAD.X R159, R109.reuse, 0x1, R174, P6 ;  /* 0x000000016d9f7824 */ /* 0x040fe200030e06ae */
[-C--:B------:R-:W-:Y:S02]  /*6440*/  IADD3 R118, P6, R118, R145.reuse, RZ ;  /* 0x0000009176767210 */ /* 0x080fe40007fde0ff */
[----:B------:R2:W-:Y:S03]  /*6450*/  LDGSTS.E [R151+0xca00], desc[UR20][R172.64], P1 ;  /* 0x0ca00000ac977fae */ /* 0x0005e60008921854 */
[----:B------:R-:W-:Y:S01]  /*6460*/  IMAD.X R109, R109, 0x1, R182, P6 ;  /* 0x000000016d6d7824 */ /* 0x000fe200030e06b6 */
[----:B------:R2:W-:Y:S01]  /*6470*/  LDGSTS.E [R151+0xce00], desc[UR20][R176.64], P1 ;  /* 0x0ce00000b0977fae */ /* 0x0005e20008921854 */
[----:B------:R-:W-:-:S03]  /*6480*/  IADD3 R120, P6, R120, R145, RZ ;  /* 0x0000009178787210 */ /* 0x000fc60007fde0ff */
[----:B------:R2:W-:Y:S02]  /*6490*/  LDGSTS.E [R151+0xd200], desc[UR20][R180.64], P1 ;  /* 0x0d200000b4977fae */ /* 0x0005e40008921854 */
[--C-:B------:R-:W-:Y:S01]  /*64a0*/  IMAD.X R113, R113, 0x1, R182.reuse, P6 ;  /* 0x0000000171717824 */ /* 0x100fe200030e06b6 */
[-C--:B------:R-:W-:Y:S01]  /*64b0*/  IADD3 R124, P6, R124, R145.reuse, RZ ;  /* 0x000000917c7c7210 */ /* 0x080fe20007fde0ff */
[----:B------:R2:W-:Y:S04]  /*64c0*/  LDGSTS.E [R151+0xd600], desc[UR20][R166.64], P1 ;  /* 0x0d600000a6977fae */ /* 0x0005e80008921854 */
[----:B------:R2:W-:Y:S01]  /*64d0*/  LDGSTS.E [R151+0xda00], desc[UR20][R154.64], P1 ;  /* 0x0da000009a977fae */ /* 0x0005e20008921854 */
[----:B------:R-:W-:Y:S01]  /*64e0*/  IMAD.X R117, R117, 0x1, R182, P6 ;  /* 0x0000000175757824 */ /* 0x000fe200030e06b6 */
[----:B------:R-:W-:-:S02]  /*64f0*/  IADD3 R128, P6, R128, R145, RZ ;  /* 0x0000009180807210 */ /* 0x000fc40007fde0ff */
[----:B------:R2:W-:Y:S01]  /*6500*/  LDGSTS.E [R151+0xde00], desc[UR20][R158.64], P1 ;  /* 0x0de000009e977fae */ /* 0x0005e20008921854 */
[-C--:B------:R-:W-:Y:S02]  /*6510*/  IADD3 R252, P1, R252, R145.reuse, RZ ;  /* 0x00000091fcfc7210 */ /* 0x080fe40007f3e0ff */
[--C-:B------:R-:W-:Y:S01]  /*6520*/  IMAD.X R121, R121, 0x1, R182.reuse, P6 ;  /* 0x0000000179797824 */ /* 0x100fe200030e06b6 */
[-C--:B------:R-:W-:Y:S01]  /*6530*/  IADD3 R132, P6, R132, R145.reuse, RZ ;  /* 0x0000009184847210 */ /* 0x080fe20007fde0ff */
[----:B------:R-:W0:Y:S01]  /*6540*/  LDGDEPBAR ;  /* 0x00000000000079af */ /* 0x000e220000000000 */
[--C-:B------:R-:W-:Y:S01]  /*6550*/  IMAD.X R111, R111, 0x1, R182.reuse, P1 ;  /* 0x000000016f6f7824 */ /* 0x100fe200008e06b6 */
[-C--:B------:R-:W-:Y:S02]  /*6560*/  IADD3 R122, P1, R122, R145.reuse, RZ ;  /* 0x000000917a7a7210 */ /* 0x080fe40007f3e0ff */
[----:B------:R-:W-:Y:S01]  /*6570*/  IMAD.X R125, R125, 0x1, R182, P6 ;  /* 0x000000017d7d7824 */ /* 0x000fe200030e06b6 */
[----:B------:R-:W-:-:S02]  /*6580*/  IADD3 R136, P6, R136, R145, RZ ;  /* 0x0000009188887210 */ /* 0x000fc40007fde0ff */
[--C-:B------:R-:W-:Y:S01]  /*6590*/  IMAD.X R115, R115, 0x1, R182.reuse, P1 ;  /* 0x0000000173737824 */ /* 0x100fe200008e06b6 */
[-C--:B------:R-:W-:Y:S02]  /*65a0*/  IADD3 R126, P1, R126, R145.reuse, RZ ;  /* 0x000000917e7e7210 */ /* 0x080fe40007f3e0ff */
[--C-:B------:R-:W-:Y:S01]  /*65b0*/  IMAD.X R129, R129, 0x1, R182.reuse, P6 ;  /* 0x0000000181817824 */ /* 0x100fe200030e06b6 */
[-C--:B------:R-:W-:Y:S02]  /*65c0*/  IADD3 R140, P6, R140, R145.reuse, RZ ;  /* 0x000000918c8c7210 */ /* 0x080fe40007fde0ff */
[--C-:B------:R-:W-:Y:S01]  /*65d0*/  IMAD.X R119, R119, 0x1, R182.reuse, P1 ;  /* 0x0000000177777824 */ /* 0x100fe200008e06b6 */
[-C--:B------:R-:W-:Y:S02]  /*65e0*/  IADD3 R130, P1, R130, R145.reuse, RZ ;  /* 0x0000009182827210 */ /* 0x080fe40007f3e0ff */
[----:B------:R-:W-:Y:S01]  /*65f0*/  IMAD.X R133, R133, 0x1, R182, P6 ;  /* 0x0000000185857824 */ /* 0x000fe200030e06b6 */
[----:B------:R-:W-:-:S02]  /*6600*/  IADD3 R144, P6, R144, R145, RZ ;  /* 0x0000009190907210 */ /* 0x000fc40007fde0ff */
[--C-:B------:R-:W-:Y:S01]  /*6610*/  IMAD.X R123, R123, 0x1, R182.reuse, P1 ;  /* 0x000000017b7b7824 */ /* 0x100fe200008e06b6 */
[-C--:B------:R-:W-:Y:S02]  /*6620*/  IADD3 R134, P1, R134, R145.reuse, RZ ;  /* 0x0000009186867210 */ /* 0x080fe40007f3e0ff */
[--C-:B------:R-:W-:Y:S01]  /*6630*/  IMAD.X R147, R147, 0x1, R182.reuse, P6 ;  /* 0x0000000193937824 */ /* 0x100fe200030e06b6 */
[----:B------:R-:W-:Y:S02]  /*6640*/  LEA R148, P6, R105, R148, 0x2 ;  /* 0x0000009469947211 */ /* 0x000fe400078c10ff */
[----:B------:R-:W-:Y:S01]  /*6650*/  IMAD.X R127, R127, 0x1, R182, P1 ;  /* 0x000000017f7f7824 */ /* 0x000fe200008e06b6 */
[----:B------:R-:W-:Y:S02]  /*6660*/  IADD3 R138, P1, R138, R145, RZ ;  /* 0x000000918a8a7210 */ /* 0x000fe40007f3e0ff */
[----:B------:R-:W-:-:S03]  /*6670*/  IMAD.X R149, R149, 0x1, R188, P6 ;  /* 0x0000000195957824 */ /* 0x000fc600030e06bc */
[----:B------:R-:W-:Y:S01]  /*6680*/  IMAD.X R131, R131, 0x1, R182, P1 ;  /* 0x0000000183837824 */ /* 0x000fe200008e06b6 */
[----:B------:R-:W-:-:S05]  /*6690*/  IADD3 R142, P1, R142, R145, RZ ;  /* 0x000000918e8e7210 */ /* 0x000fca0007f3e0ff */
[----:B------:R-:W-:Y:S01]  /*66a0*/  IMAD.X R135, R135, 0x1, R182, P1 ;  /* 0x0000000187877824 */ /* 0x000fe200008e06b6 */
[----:B------:R-:W-:-:S05]  /*66b0*/  IADD3 R146, P1, R146, R145, RZ ;  /* 0x0000009192927210 */ /* 0x000fca0007f3e0ff */
[----:B------:R-:W-:Y:S01]  /*66c0*/  IMAD.X R139, R139, 0x1, R182, P1 ;  /* 0x000000018b8b7824 */ /* 0x000fe200008e06b6 */
[----:B------:R-:W-:-:S13]  /*66d0*/  ISETP.NE.U32.AND P1, PT, R244, R137, PT ;  /* 0x00000089f400720c */ /* 0x000fda0003f25070 */
[----:B--2---:R-:W-:Y:S05]  /*66e0*/  @P1 BRA `(.L_x_1) ;  /* 0xffffffe800081947 */ /* 0x004fea000383ffff */
.L_x_0:
[----:B------:R-:W-:Y:S02]  /*66f0*/  WARPGROUP.DEPBAR.LE gsb0, 0x0 ;  /* 0x00008000000079c5 */ /* 0x000fe40000010000 */
[----:B------:R-:W-:-:S04]  /*6700*/  DEPBAR.LE SB0, 0x0 ;  /* 0x000080000000791a */ /* 0x000fc80000000000 */
[----:B------:R-:W-:Y:S01]  /*6710*/  IMAD.MOV.U32 R4, RZ, RZ, R56 ;  /* 0x000000ffff047224 */ /* 0x000fe200078e0038 */
[----:B------:R-:W-:Y:S01]  /*6720*/  ULDC UR4, c[0x0][0x244] ;  /* 0x0000910000047ab9 */ /* 0x000fe20000000800 */
[----:B------:R-:W-:Y:S01]  /*6730*/  IMAD.MOV.U32 R5, RZ, RZ, R58 ;  /* 0x000000ffff057224 */ /* 0x000fe200078e003a */
[----:B------:R-:W-:Y:S01]  /*6740*/  ULDC UR5, c[0x0][0x248] ;  /* 0x0000920000057ab9 */ /* 0x000fe20000000800 */
[----:B------:R-:W-:Y:S01]  /*6750*/  IMAD.MOV.U32 R6, RZ, RZ, R24 ;  /* 0x000000ffff067224 */ /* 0x000fe200078e0018 */
[----:B------:R-:W-:Y:S01]  /*6760*/  ULDC.64 UR6, c[0x0][0x220] ;  /* 0x0000880000067ab9 */ /* 0x000fe20000000a00 */
[----:B------:R-:W-:Y:S01]  /*6770*/  IMAD.MOV.U32 R7, RZ, RZ, R26 ;  /* 0x000000ffff077224 */ /* 0x000fe200078e001a */
[----:B------:R-:W-:Y:S01]  /*6780*/  BAR.SYNC.DEFER_BLOCKING 0x0 ;  /* 0x0000000000007b1d */ /* 0x000fe20000010000 */
[----:B------:R-:W-:Y:S02]  /*6790*/  IMAD.MOV.U32 R8, RZ, RZ, R57 ;  /* 0x000000ffff087224 */ /* 0x000fe400078e0039 */
[----:B------:R-:W-:-:S02]  /*67a0*/  IMAD.MOV.U32 R9, RZ, RZ, R59 ;  /* 0x000000ffff097224 */ /* 0x000fc400078e003b */
[----:B------:R-:W-:Y:S02]  /*67b0*/  IMAD.MOV.U32 R10, RZ, RZ, R25 ;  /* 0x000000ffff0a7224 */ /* 0x000fe400078e0019 */
[----:B------:R-:W-:Y:S02]  /*67c0*/  IMAD.MOV.U32 R11, RZ, RZ, R27 ;  /* 0x000000ffff0b7224 */ /* 0x000fe400078e001b */
[----:B------:R-:W-:Y:S02]  /*67d0*/  IMAD.MOV.U32 R12, RZ, RZ, R60 ;  /* 0x000000ffff0c7224 */ /* 0x000fe400078e003c */
[----:B------:R-:W-:Y:S02]  /*67e0*/  IMAD.MOV.U32 R13, RZ, RZ, R62 ;  /* 0x000000ffff0d7224 */ /* 0x000fe400078e003e */
[----:B------:R-:W-:Y:S02]  /*67f0*/  IMAD.MOV.U32 R14, RZ, RZ, R28 ;  /* 0x000000ffff0e7224 */ /* 0x000fe400078e001c */
[----:B------:R-:W-:-:S02]  /*6800*/  IMAD.MOV.U32 R15, RZ, RZ, R30 ;  /* 0x000000ffff0f7224 */ /* 0x000fc400078e001e */
[----:B------:R-:W-:Y:S02]  /*6810*/  IMAD.MOV.U32 R16, RZ, RZ, R61 ;  /* 0x000000ffff107224 */ /* 0x000fe400078e003d */
[----:B------:R-:W-:Y:S02]  /*6820*/  IMAD.MOV.U32 R17, RZ, RZ, R63 ;  /* 0x000000ffff117224 */ /* 0x000fe400078e003f */
[----:B------:R-:W-:Y:S02]  /*6830*/  IMAD.MOV.U32 R18, RZ, RZ, R29 ;  /* 0x000000ffff127224 */ /* 0x000fe400078e001d */
[----:B------:R-:W-:Y:S01]  /*6840*/  IMAD.MOV.U32 R19, RZ, RZ, R31 ;  /* 0x000000ffff137224 */ /* 0x000fe200078e001f */
[----:B------:R1:W-:Y:S01]  /*6850*/  STSM.16.M88.4 [R2], R4 ;  /* 0x0000000402007844 */ /* 0x0003e20000000200 */
[----:B------:R-:W-:Y:S02]  /*6860*/  IMAD.MOV.U32 R20, RZ, RZ, R73 ;  /* 0x000000ffff147224 */ /* 0x000fe400078e0049 */
[----:B------:R-:W-:Y:S01]  /*6870*/  IMAD.MOV.U32 R21, RZ, RZ, R75 ;  /* 0x000000ffff157224 */ /* 0x000fe200078e004b */
[----:B------:R-:W-:Y:S01]  /*6880*/  BAR.SYNC.DEFER_BLOCKING 0x0 ;  /* 0x0000000000007b1d */ /* 0x000fe20000010000 */
[----:B------:R-:W-:-:S02]  /*6890*/  IMAD.MOV.U32 R22, RZ, RZ, R41 ;  /* 0x000000ffff167224 */ /* 0x000fc400078e0029 */
[----:B------:R-:W-:Y:S02]  /*68a0*/  IMAD.MOV.U32 R23, RZ, RZ, R43 ;  /* 0x000000ffff177224 */ /* 0x000fe400078e002b */
[----:B------:R-:W-:Y:S02]  /*68b0*/  IMAD.MOV.U32 R24, RZ, RZ, R77 ;  /* 0x000000ffff187224 */ /* 0x000fe400078e004d */
[----:B------:R-:W-:Y:S02]  /*68c0*/  IMAD.MOV.U32 R25, RZ, RZ, R79 ;  /* 0x000000ffff197224 */ /* 0x000fe400078e004f */
[----:B------:R-:W-:Y:S02]  /*68d0*/  IMAD.MOV.U32 R26, RZ, RZ, R45 ;  /* 0x000000ffff1a7224 */ /* 0x000fe400078e002d */
[----:B------:R-:W-:Y:S02]  /*68e0*/  IMAD.MOV.U32 R27, RZ, RZ, R47 ;  /* 0x000000ffff1b7224 */ /* 0x000fe400078e002f */
[----:B-1----:R-:W-:-:S02]  /*68f0*/  IMAD.MOV.U32 R4, RZ, RZ, R64 ;  /* 0x000000ffff047224 */ /* 0x002fc400078e0040 */
[----:B------:R-:W-:Y:S02]  /*6900*/  IMAD.MOV.U32 R5, RZ, RZ, R66 ;  /* 0x000000ffff057224 */ /* 0x000fe400078e0042 */
[----:B------:R-:W-:Y:S02]  /*6910*/  IMAD.MOV.U32 R6, RZ, RZ, R32 ;  /* 0x000000ffff067224 */ /* 0x000fe400078e0020 */
[----:B------:R-:W-:Y:S02]  /*6920*/  IMAD.MOV.U32 R7, RZ, RZ, R34 ;  /* 0x000000ffff077224 */ /* 0x000fe400078e0022 */
[----:B------:R-:W-:Y:S02]  /*6930*/  IMAD.MOV.U32 R28, RZ, RZ, R80 ;  /* 0x000000ffff1c7224 */ /* 0x000fe400078e0050 */
[----:B------:R-:W-:Y:S01]  /*6940*/  IMAD.MOV.U32 R29, RZ, RZ, R82 ;  /* 0x000000ffff1d7224 */ /* 0x000fe200078e0052 */
[----:B------:R-:W1:Y:S01]  /*6950*/  LDS.128 R96, [R107] ;  /* 0x000000006b607984 */ /* 0x000e620000000c00 */
[----:B------:R-:W-:-:S02]  /*6960*/  IMAD.MOV.U32 R30, RZ, RZ, R48 ;  /* 0x000000ffff1e7224 */ /* 0x000fc400078e0030 */
[----:B------:R-:W-:Y:S01]  /*6970*/  IMAD.MOV.U32 R31, RZ, RZ, R50 ;  /* 0x000000ffff1f7224 */ /* 0x000fe200078e0032 */
[----:B------:R-:W-:Y:S01]  /*6980*/  BAR.SYNC.DEFER_BLOCKING 0x0 ;  /* 0x0000000000007b1d */ /* 0x000fe20000010000 */
[----:B------:R-:W-:Y:S02]  /*6990*/  IMAD.MOV.U32 R45, RZ, RZ, R83 ;  /* 0x000000ffff2d7224 */ /* 0x000fe400078e0053 */
[----:B------:R-:W-:Y:S02]  /*69a0*/  IMAD.MOV.U32 R47, RZ, RZ, R51 ;  /* 0x000000ffff2f7224 */ /* 0x000fe400078e0033 */
[----:B------:R-:W-:Y:S02]  /*69b0*/  IMAD.MOV.U32 R48, RZ, RZ, R84 ;  /* 0x000000ffff307224 */ /* 0x000fe400078e0054 */
[----:B------:R-:W-:Y:S02]  /*69c0*/  IMAD.MOV.U32 R50, RZ, RZ, R52 ;  /* 0x000000ffff327224 */ /* 0x000fe400078e0034 */
[----:B------:R-:W-:-:S02]  /*69d0*/  IMAD.MOV.U32 R51, RZ, RZ, R54 ;  /* 0x000000ffff337224 */ /* 0x000fc400078e0036 */
[----:B------:R-:W-:Y:S01]  /*69e0*/  IMAD R3, R3, UR4, RZ ;  /* 0x0000000403037c24 */ /* 0x000fe2000f8e02ff */
[----:B------:R2:W-:Y:S01]  /*69f0*/  STSM.16.M88.4 [R2], R8 ;  /* 0x0000000802007844 */ /* 0x0005e20000000200 */
[----:B------:R-:W-:Y:S01]  /*6a00*/  BAR.SYNC.DEFER_BLOCKING 0x0 ;  /* 0x0000000000007b1d */ /* 0x000fe20000010000 */
[----:B--2---:R-:W-:Y:S02]  /*6a10*/  IMAD.MOV.U32 R8, RZ, RZ, R65 ;  /* 0x000000ffff087224 */ /* 0x004fe400078e0041 */
[----:B------:R-:W-:Y:S02]  /*6a20*/  IMAD.MOV.U32 R9, RZ, RZ, R67 ;  /* 0x000000ffff097224 */ /* 0x000fe400078e0043 */
[----:B------:R-:W-:Y:S02]  /*6a30*/  IMAD.MOV.U32 R10, RZ, RZ, R33 ;  /* 0x000000ffff0a7224 */ /* 0x000fe400078e0021 */
[----:B------:R-:W-:Y:S01]  /*6a40*/  IMAD.MOV.U32 R11, RZ, RZ, R35 ;  /* 0x000000ffff0b7224 */ /* 0x000fe200078e0023 */
[----:B------:R-:W2:Y:S01]  /*6a50*/  LDS.128 R92, [R107] ;  /* 0x000000006b5c7984 */ /* 0x000ea20000000c00 */
[----:B------:R-:W-:Y:S06]  /*6a60*/  BAR.SYNC.DEFER_BLOCKING 0x0 ;  /* 0x0000000000007b1d */ /* 0x000fec0000010000 */
[----:B------:R3:W-:Y:S02]  /*6a70*/  STSM.16.M88.4 [R2], R12 ;  /* 0x0000000c02007844 */ /* 0x0007e40000000200 */
[----:B------:R-:W-:Y:S01]  /*6a80*/  BAR.SYNC.DEFER_BLOCKING 0x0 ;  /* 0x0000000000007b1d */ /* 0x000fe20000010000 */
[----:B---3--:R-:W-:-:S02]  /*6a90*/  IMAD.MOV.U32 R12, RZ, RZ, R68 ;  /* 0x000000ffff0c7224 */ /* 0x008fc400078e0044 */
[----:B------:R-:W-:Y:S02]  /*6aa0*/  IMAD.MOV.U32 R13, RZ, RZ, R70 ;  /* 0x000000ffff0d7224 */ /* 0x000fe400078e0046 */
[----:B------:R-:W-:Y:S02]  /*6ab0*/  IMAD.MOV.U32 R14, RZ, RZ, R36 ;  /* 0x000000ffff0e7224 */ /* 0x000fe400078e0024 */
[----:B------:R-:W-:Y:S02]  /*6ac0*/  IMAD.MOV.U32 R15, RZ, RZ, R38 ;  /* 0x000000ffff0f7224 */ /* 0x000fe400078e0026 */
[----:B------:R-:W-:Y:S02]  /*6ad0*/  IMAD.MOV.U32 R68, RZ, RZ, R85 ;  /* 0x000000ffff447224 */ /* 0x000fe400078e0055 */
[----:B------:R-:W-:Y:S01]  /*6ae0*/  IMAD.MOV.U32 R70, RZ, RZ, R53 ;  /* 0x000000ffff467224 */ /* 0x000fe200078e0035 */
[----:B------:R-:W3:Y:S01]  /*6af0*/  LDS.128 R88, [R107] ;  /* 0x000000006b587984 */ /* 0x000ee20000000c00 */
[----:B------:R-:W-:Y:S06]  /*6b00*/  BAR.SYNC.DEFER_BLOCKING 0x0 ;  /* 0x0000000000007b1d */ /* 0x000fec0000010000 */
[----:B------:R4:W-:Y:S02]  /*6b10*/  STSM.16.M88.4 [R2], R16 ;  /* 0x0000001002007844 */ /* 0x0009e40000000200 */
[----:B------:R-:W-:Y:S01]  /*6b20*/  BAR.SYNC.DEFER_BLOCKING 0x0 ;  /* 0x0000000000007b1d */ /* 0x000fe20000010000 */
[----:B----4-:R-:W-:-:S02]  /*6b30*/  IMAD.MOV.U32 R18, RZ, RZ, R37 ;  /* 0x000000ffff127224 */ /* 0x010fc400078e0025 */
[----:B------:R-:W-:Y:S02]  /*6b40*/  IMAD.MOV.U32 R19, RZ, RZ, R39 ;  /* 0x000000ffff137224 */ /* 0x000fe400078e0027 */
[----:B------:R-:W-:Y:S02]  /*6b50*/  IMAD.MOV.U32 R16, RZ, RZ, R69 ;  /* 0x000000ffff107224 */ /* 0x000fe400078e0045 */
[----:B------:R-:W-:Y:S02]  /*6b60*/  IMAD.MOV.U32 R17, RZ, RZ, R71 ;  /* 0x000000ffff117224 */ /* 0x000fe400078e0047 */
[----:B------:R-:W-:Y:S02]  /*6b70*/  IMAD.MOV.U32 R69, RZ, RZ, R87 ;  /* 0x000000ffff457224 */ /* 0x000fe400078e0057 */
[----:B------:R-:W-:Y:S01]  /*6b80*/  IMAD.MOV.U32 R71, RZ, RZ, R55 ;  /* 0x000000ffff477224 */ /* 0x000fe200078e0037 */
[----:B------:R-:W4:Y:S01]  /*6b90*/  LDS.128 R64, [R107] ;  /* 0x000000006b407984 */ /* 0x000f220000000c00 */
[----:B------:R-:W-:Y:S06]  /*6ba0*/  BAR.SYNC.DEFER_BLOCKING 0x0 ;  /* 0x0000000000007b1d */ /* 0x000fec0000010000 */
[----:B------:R-:W-:Y:S02]  /*6bb0*/  STSM.16.M88.4 [R2], R4 ;  /* 0x0000000402007844 */ /* 0x000fe40000000200 */
[----:B------:R-:W-:Y:S06]  /*6bc0*/  BAR.SYNC.DEFER_BLOCKING 0x0 ;  /* 0x0000000000007b1d */ /* 0x000fec0000010000 */
[----:B------:R-:W5:Y:S02]  /*6bd0*/  LDS.128 R60, [R107] ;  /* 0x000000006b3c7984 */ /* 0x000f640000000c00 */
[----:B------:R-:W-:Y:S06]  /*6be0*/  BAR.SYNC.DEFER_BLOCKING 0x0 ;  /* 0x0000000000007b1d */ /* 0x000fec0000010000 */
[----:B------:R1:W-:Y:S02]  /*6bf0*/  STSM.16.M88.4 [R2], R8 ;  /* 0x0000000802007844 */ /* 0x0003e40000000200 */
[----:B------:R-:W-:Y:S01]  /*6c00*/  BAR.SYNC.DEFER_BLOCKING 0x0 ;  /* 0x0000000000007b1d */ /* 0x000fe20000010000 */
[----:B-1----:R-:W-:-:S02]  /*6c10*/  IMAD.MOV.U32 R8, RZ, RZ, R72 ;  /* 0x000000ffff087224 */ /* 0x002fc400078e0048 */
[----:B------:R-:W-:Y:S02]  /*6c20*/  IMAD.MOV.U32 R9, RZ, RZ, R74 ;  /* 0x000000ffff097224 */ /* 0x000fe400078e004a */
[----:B------:R-:W-:Y:S01]  /*6c30*/  IMAD.MOV.U32 R10, RZ, RZ, R40 ;  /* 0x000000ffff0a7224 */ /* 0x000fe200078e0028 */
[----:B------:R-:W-:Y:S01]  /*6c40*/  LEA R40, P1, R3, UR6, 0x2 ;  /* 0x0000000603287c11 */ /* 0x000fe2000f8210ff */
[----:B------:R-:W-:-:S03]  /*6c50*/  IMAD.MOV.U32 R11, RZ, RZ, R42 ;  /* 0x000000ffff0b7224 */ /* 0x000fc600078e002a */
[----:B------:R-:W-:Y:S02]  /*6c60*/  LEA.HI.X.SX32 R3, R3, UR7, 0x2, P1 ;  /* 0x0000000703037c11 */ /* 0x000fe400088f16ff */
[----:B------:R-:W-:Y:S01]  /*6c70*/  ISETP.LT.AND P1, PT, R0, R143, !P0 ;  /* 0x0000008f0000720c */ /* 0x000fe20004721270 */
[----:B------:R-:W1:Y:S01]  /*6c80*/  LDS.128 R56, [R107] ;  /* 0x000000006b387984 */ /* 0x000e620000000c00 */
[----:B------:R-:W-:Y:S06]  /*6c90*/  BAR.SYNC.DEFER_BLOCKING 0x0 ;  /* 0x0000000000007b1d */ /* 0x000fec0000010000 */
[----:B------:R-:W-:Y:S02]  /*6ca0*/  STSM.16.M88.4 [R2], R12 ;  /* 0x0000000c02007844 */ /* 0x000fe40000000200 */
[----:B------:R-:W-:Y:S06]  /*6cb0*/  BAR.SYNC.DEFER_BLOCKING 0x0 ;  /* 0x0000000000007b1d */ /* 0x000fec0000010000 */
[----:B------:R-:W1:Y:S02]  /*6cc0*/  LDS.128 R36, [R107] ;  /* 0x000000006b247984 */ /* 0x000e640000000c00 */
[----:B------:R-:W-:Y:S06]  /*6cd0*/  BAR.SYNC.DEFER_BLOCKING 0x0 ;  /* 0x0000000000007b1d */ /* 0x000fec0000010000 */
[----:B------:R2:W-:Y:S02]  /*6ce0*/  STSM.16.M88.4 [R2], R16 ;  /* 0x0000001002007844 */ /* 0x0005e40000000200 */
[----:B------:R-:W-:Y:S01]  /*6cf0*/  BAR.SYNC.DEFER_BLOCKING 0x0 ;  /* 0x0000000000007b1d */ /* 0x000fe20000010000 */
[----:B--2---:R-:W-:-:S02]  /*6d00*/  IMAD.MOV.U32 R16, RZ, RZ, R76 ;  /* 0x000000ffff107224 */ /* 0x004fc400078e004c */
[----:B------:R-:W-:Y:S02]  /*6d10*/  IMAD.MOV.U32 R17, RZ, RZ, R78 ;  /* 0x000000ffff117224 */ /* 0x000fe400078e004e */
[----:B------:R-:W-:Y:S02]  /*6d20*/  IMAD.MOV.U32 R18, RZ, RZ, R44 ;  /* 0x000000ffff127224 */ /* 0x000fe400078e002c */
[----:B------:R-:W-:Y:S02]  /*6d30*/  IMAD.MOV.U32 R19, RZ, RZ, R46 ;  /* 0x000000ffff137224 */ /* 0x000fe400078e002e */
[----:B------:R-:W-:Y:S02]  /*6d40*/  IMAD.MOV.U32 R44, RZ, RZ, R81 ;  /* 0x000000ffff2c7224 */ /* 0x000fe400078e0051 */
[----:B------:R-:W-:Y:S01]  /*6d50*/  IMAD.MOV.U32 R46, RZ, RZ, R49 ;  /* 0x000000ffff2e7224 */ /* 0x000fe200078e0031 */
[----:B------:R-:W2:Y:S01]  /*6d60*/  LDS.128 R32, [R107] ;  /* 0x000000006b207984 */ /* 0x000ea20000000c00 */
[----:B------:R-:W-:Y:S01]  /*6d70*/  IMAD.MOV.U32 R49, RZ, RZ, R86 ;  /* 0x000000ffff317224 */ /* 0x000fe200078e0056 */
[----:B------:R-:W-:Y:S06]  /*6d80*/  BAR.SYNC.DEFER_BLOCKING 0x0 ;  /* 0x0000000000007b1d */ /* 0x000fec0000010000 */
[----:B------:R-:W-:Y:S02]  /*6d90*/  STSM.16.M88.4 [R2], R8 ;  /* 0x0000000802007844 */ /* 0x000fe40000000200 */
[----:B------:R-:W-:Y:S06]  /*6da0*/  BAR.SYNC.DEFER_BLOCKING 0x0 ;  /* 0x0000000000007b1d */ /* 0x000fec0000010000 */
[----:B------:R-:W2:Y:S02]  /*6db0*/  LDS.128 R4, [R107] ;  /* 0x000000006b047984 */ /* 0x000ea40000000c00 */
        /* <DEDUP_REMOVED lines=13> */
[----:B------:R3:W-:Y:S02]  /*6e90*/  STSM.16.M88.4 [R2], R28 ;  /* 0x0000001c02007844 */ /* 0x0007e40000000200 */
[----:B------:R-:W-:Y:S01]  /*6ea0*/  BAR.SYNC.DEFER_BLOCKING 0x0 ;  /* 0x0000000000007b1d */ /* 0x000fe20000010000 */
[----:B---3--:R-:W-:-:S04]  /*6eb0*/  IMAD R28, R0, UR5, RZ ;  /* 0x00000005001c7c24 */ /* 0x008fc8000f8e02ff */
[C---:B------:R-:W-:Y:S01]  /*6ec0*/  VIADD R41, R28.reuse, UR5 ;  /* 0x000000051c297c36 */ /* 0x040fe20008000000 */
[----:B------:R-:W-:-:S04]  /*6ed0*/  LEA R42, P6, R28, R40, 0x2 ;  /* 0x000000281c2a7211 */ /* 0x000fc800078c10ff */
[----:B------:R-:W-:Y:S01]  /*6ee0*/  LEA.HI.X.SX32 R43, R28, R3, 0x2, P6 ;  /* 0x000000031c2b7211 */ /* 0x000fe200030f16ff */
[----:B------:R-:W3:Y:S01]  /*6ef0*/  LDS.128 R16, [R107] ;  /* 0x000000006b107984 */ /* 0x000ee20000000c00 */
[----:B------:R-:W-:Y:S06]  /*6f00*/  BAR.SYNC.DEFER_BLOCKING 0x0 ;  /* 0x0000000000007b1d */ /* 0x000fec0000010000 */
[----:B------:R4:W-:Y:S02]  /*6f10*/  STSM.16.M88.4 [R2], R44 ;  /* 0x0000002c02007844 */ /* 0x0009e40000000200 */
[----:B------:R-:W-:Y:S01]  /*6f20*/  BAR.SYNC.DEFER_BLOCKING 0x0 ;  /* 0x0000000000007b1d */ /* 0x000fe20000010000 */
[C---:B----4-:R-:W-:Y:S01]  /*6f30*/  LEA R44, P6, R41.reuse, R40, 0x2 ;  /* 0x00000028292c7211 */ /* 0x050fe200078c10ff */
[----:B------:R-:W-:Y:S01]  /*6f40*/  VIADD R47, R41, UR5 ;  /* 0x00000005292f7c36 */ /* 0x000fe20008000000 */
[----:B------:R-:W-:-:S02]  /*6f50*/  LOP3.LUT R46, R0, 0x5, RZ, 0xfc, !PT ;  /* 0x00000005002e7812 */ /* 0x000fc400078efcff */
[----:B------:R-:W-:Y:S01]  /*6f60*/  LEA.HI.X.SX32 R45, R41, R3, 0x2, P6 ;  /* 0x00000003292d7211 */ /* 0x000fe200030f16ff */
[----:B------:R-:W-:Y:S01]  /*6f70*/  VIADD R41, R47, UR5 ;  /* 0x000000052f297c36 */ /* 0x000fe20008000000 */
[----:B------:R-:W4:Y:S01]  /*6f80*/  LDS.128 R24, [R107] ;  /* 0x000000006b187984 */ /* 0x000f220000000c00 */
[----:B------:R-:W-:Y:S06]  /*6f90*/  BAR.SYNC.DEFER_BLOCKING 0x0 ;  /* 0x0000000000007b1d */ /* 0x000fec0000010000 */
[----:B------:R5:W-:Y:S02]  /*6fa0*/  STSM.16.M88.4 [R2], R48 ;  /* 0x0000003002007844 */ /* 0x000be40000000200 */
[----:B------:R-:W-:Y:S01]  /*6fb0*/  BAR.SYNC.DEFER_BLOCKING 0x0 ;  /* 0x0000000000007b1d */ /* 0x000fe20000010000 */
[----:B-----5:R-:W-:-:S05]  /*6fc0*/  LOP3.LUT R48, R0, 0x6, RZ, 0xfc, !PT ;  /* 0x0000000600307812 */ /* 0x020fca00078efcff */
[----:B------:R-:W5:Y:S02]  /*6fd0*/  LDS.128 R28, [R107] ;  /* 0x000000006b1c7984 */ /* 0x000f640000000c00 */
[----:B------:R-:W-:Y:S06]  /*6fe0*/  BAR.SYNC.DEFER_BLOCKING 0x0 ;  /* 0x0000000000007b1d */ /* 0x000fec0000010000 */
[----:B------:R1:W-:Y:S02]  /*6ff0*/  STSM.16.M88.4 [R2], R68 ;  /* 0x0000004402007844 */ /* 0x0003e40000000200 */
[----:B------:R-:W-:Y:S01]  /*7000*/  BAR.SYNC.DEFER_BLOCKING 0x0 ;  /* 0x0000000000007b1d */ /* 0x000fe20000010000 */
[----:B-1----:R-:W-:-:S05]  /*7010*/  LOP3.LUT R2, R0, 0x7, RZ, 0xfc, !PT ;  /* 0x0000000700027812 */ /* 0x002fca00078efcff */
[----:B------:R1:W-:Y:S01]  /*7020*/  @P1 STG.E desc[UR20][R42.64], R96 ;  /* 0x000000602a001986 */ /* 0x0003e2000c101914 */
[-C--:B------:R-:W-:Y:S02]  /*7030*/  ISETP.LT.AND P1, PT, R46, R143.reuse, !P0 ;  /* 0x0000008f2e00720c */ /* 0x080fe40004721270 */
[CC--:B------:R-:W-:Y:S01]  /*7040*/  LEA R46, P6, R47.reuse, R40.reuse, 0x2 ;  /* 0x000000282f2e7211 */ /* 0x0c0fe200078c10ff */
[----:B------:R2:W-:Y:S01]  /*7050*/  @P4 STG.E desc[UR20][R44.64], R92 ;  /* 0x0000005c2c004986 */ /* 0x0005e2000c101914 */
[----:B------:R-:W-:Y:S02]  /*7060*/  ISETP.LT.AND P4, PT, R48, R143, !P0 ;  /* 0x0000008f3000720c */ /* 0x000fe40004781270 */
[----:B------:R-:W-:Y:S01]  /*7070*/  LEA.HI.X.SX32 R47, R47, R3, 0x2, P6 ;  /* 0x000000032f2f7211 */ /* 0x000fe200030f16ff */
[----:B------:R-:W5:Y:S01]  /*7080*/  LDS.128 R104, [R107] ;  /* 0x000000006b687984 */ /* 0x000f620000000c00 */
[C---:B------:R-:W-:Y:S01]  /*7090*/  LEA R48, P6, R41.reuse, R40, 0x2 ;  /* 0x0000002829307211 */ /* 0x040fe200078c10ff */
[----:B-1----:R-:W-:-:S03]  /*70a0*/  VIADD R43, R41, UR5 ;  /* 0x00000005292b7c36 */ /* 0x002fc60008000000 */
[----:B------:R-:W-:Y:S01]  /*70b0*/  LEA.HI.X.SX32 R49, R41, R3, 0x2, P6 ;  /* 0x0000000329317211 */ /* 0x000fe200030f16ff */
[----:B------:R1:W-:Y:S01]  /*70c0*/  @P2 STG.E desc[UR20][R46.64], R97 ;  /* 0x000000612e002986 */ /* 0x0003e2000c101914 */
[----:B------:R-:W-:Y:S01]  /*70d0*/  ISETP.LT.AND P2, PT, R2, R143, !P0 ;  /* 0x0000008f0200720c */ /* 0x000fe20004741270 */
[C---:B------:R-:W-:Y:S01]  /*70e0*/  VIADD R41, R43.reuse, UR5 ;  /* 0x000000052b297c36 */ /* 0x040fe20008000000 */
[-C--:B------:R-:W-:Y:S01]  /*70f0*/  LEA R42, P6, R43, R40.reuse, 0x2 ;  /* 0x000000282b2a7211 */ /* 0x080fe200078c10ff */
[----:B------:R3:W-:Y:S01]  /*7100*/  @P3 STG.E desc[UR20][R48.64], R93 ;  /* 0x0000005d30003986 */ /* 0x0007e2000c101914 */
[----:B------:R-:W-:Y:S01]  /*7110*/  LOP3.LUT R2, R0, 0x8, RZ, 0xfc, !PT ;  /* 0x0000000800027812 */ /* 0x000fe200078efcff */
[----:B------:R-:W-:Y:S01]  /*7120*/  VIADD R50, R41, UR5 ;  /* 0x0000000529327c36 */ /* 0x000fe20008000000 */
[----:B------:R-:W-:Y:S02]  /*7130*/  LEA.HI.X.SX32 R43, R43, R3, 0x2, P6 ;  /* 0x000000032b2b7211 */ /* 0x000fe400030f16ff */
[----:B--2---:R-:W-:-:S02]  /*7140*/  LEA R44, P6, R41, R40, 0x2 ;  /* 0x00000028292c7211 */ /* 0x004fc400078c10ff */
[----:B------:R-:W-:Y:S01]  /*7150*/  ISETP.LT.AND P3, PT, R2, R143, !P0 ;  /* 0x0000008f0200720c */ /* 0x000fe20004761270 */
[----:B------:R2:W-:Y:S01]  /*7160*/  @P5 STG.E desc[UR20][R42.64], R98 ;  /* 0x000000622a005986 */ /* 0x0005e2000c101914 */
[-C--:B------:R-:W-:Y:S01]  /*7170*/  LEA.HI.X.SX32 R45, R41, R3.reuse, 0x2, P6 ;  /* 0x00000003292d7211 */ /* 0x080fe200030f16ff */
[C---:B------:R-:W-:Y:S01]  /*7180*/  VIADD R41, R50.reuse, UR5 ;  /* 0x0000000532297c36 */ /* 0x040fe20008000000 */
[-C--:B-1----:R-:W-:Y:S02]  /*7190*/  LEA R46, P6, R50, R40.reuse, 0x2 ;  /* 0x00000028322e7211 */ /* 0x082fe400078c10ff */
[----:B------:R-:W-:Y:S01]  /*71a0*/  LOP3.LUT R2, R0, 0x9, RZ, 0xfc, !PT ;  /* 0x0000000900027812 */ /* 0x000fe200078efcff */
[----:B------:R1:W-:Y:S01]  /*71b0*/  @P1 STG.E desc[UR20][R44.64], R94 ;  /* 0x0000005e2c001986 */ /* 0x0003e2000c101914 */
[----:B------:R-:W-:Y:S02]  /*71c0*/  LEA.HI.X.SX32 R47, R50, R3, 0x2, P6 ;  /* 0x00000003322f7211 */ /* 0x000fe400030f16ff */
[----:B---3--:R-:W-:-:S02]  /*71d0*/  LEA R48, P6, R41, R40, 0x2 ;  /* 0x0000002829307211 */ /* 0x008fc400078c10ff */
[----:B------:R-:W-:Y:S01]  /*71e0*/  ISETP.LT.AND P5, PT, R2, R143, !P0 ;  /* 0x0000008f0200720c */ /* 0x000fe200047a1270 */
[C---:B--2---:R-:W-:Y:S01]  /*71f0*/  VIADD R43, R41.reuse, UR5 ;  /* 0x00000005292b7c36 */ /* 0x044fe20008000000 */
[----:B------:R-:W-:Y:S01]  /*7200*/  LEA.HI.X.SX32 R49, R41, R3, 0x2, P6 ;  /* 0x0000000329317211 */ /* 0x000fe200030f16ff */
[----:B------:R2:W-:Y:S01]  /*7210*/  @P4 STG.E desc[UR20][R46.64], R99 ;  /* 0x000000632e004986 */ /* 0x0005e2000c101914 */
[----:B------:R-:W-:Y:S01]  /*7220*/  LOP3.LUT R2, R0, 0xa, RZ, 0xfc, !PT ;  /* 0x0000000a00027812 */ /* 0x000fe200078efcff */
[C---:B------:R-:W-:Y:S01]  /*7230*/  VIADD R41, R43.reuse, UR5 ;  /* 0x000000052b297c36 */ /* 0x040fe20008000000 */
[C---:B------:R-:W-:Y:S01]  /*7240*/  LEA R42, P6, R43.reuse, R40, 0x2 ;  /* 0x000000282b2a7211 */ /* 0x040fe200078c10ff */
[----:B------:R3:W-:Y:S01]  /*7250*/  @P2 STG.E desc[UR20][R48.64], R95 ;  /* 0x0000005f30002986 */ /* 0x0007e2000c101914 */
[----:B------:R-:W-:Y:S02]  /*7260*/  ISETP.LT.AND P1, PT, R2, R143, !P0 ;  /* 0x0000008f0200720c */ /* 0x000fe40004721270 */
[----:B------:R-:W-:-:S02]  /*7270*/  LEA.HI.X.SX32 R43, R43, R3, 0x2, P6 ;  /* 0x000000032b2b7211 */ /* 0x000fc400030f16ff */
[CC--:B-1----:R-:W-:Y:S02]  /*7280*/  LEA R44, P6, R41.reuse, R40.reuse, 0x2 ;  /* 0x00000028292c7211 */ /* 0x0c2fe400078c10ff */
[----:B------:R-:W-:Y:S01]  /*7290*/  LOP3.LUT R2, R0, 0xb, RZ, 0xfc, !PT ;  /* 0x0000000b00027812 */ /* 0x000fe200078efcff */
[C---:B--2---:R-:W-:Y:S01]  /*72a0*/  VIADD R47, R41.reuse, UR5 ;  /* 0x00000005292f7c36 */ /* 0x044fe20008000000 */
[----:B------:R-:W-:Y:S01]  /*72b0*/  LEA.HI.X.SX32 R45, R41, R3, 0x2, P6 ;  /* 0x00000003292d7211 */ /* 0x000fe200030f16ff */
[----:B------:R1:W-:Y:S01]  /*72c0*/  @P3 STG.E desc[UR20][R42.64], R88 ;  /* 0x000000582a003986 */ /* 0x0003e2000c101914 */
[----:B------:R-:W-:Y:S01]  /*72d0*/  ISETP.LT.AND P4, PT, R2, R143, !P0 ;  /* 0x0000008f0200720c */ /* 0x000fe20004781270 */
[C---:B------:R-:W-:Y:S01]  /*72e0*/  VIADD R41, R47.reuse, UR5 ;  /* 0x000000052f297c36 */ /* 0x040fe20008000000 */
[----:B------:R-:W-:Y:S01]  /*72f0*/  LEA R46, P6, R47, R40, 0x2 ;  /* 0x000000282f2e7211 */ /* 0x000fe200078c10ff */
[----:B------:R-:W-:Y:S01]  /*7300*/  @P5 STG.E desc[UR20][R44.64], R64 ;  /* 0x000000402c005986 */ /* 0x000fe2000c101914 */
[----:B------:R-:W-:Y:S01]  /*7310*/  LOP3.LUT R2, R0, 0xc, RZ, 0xfc, !PT ;  /* 0x0000000c00027812 */ /* 0x000fe200078efcff */
[----:B------:R-:W-:Y:S01]  /*7320*/  VIADD R50, R41, UR5 ;  /* 0x0000000529327c36 */ /* 0x000fe20008000000 */
[----:B------:R-:W-:-:S02]  /*7330*/  LEA.HI.X.SX32 R47, R47, R3, 0x2, P6 ;  /* 0x000000032f2f7211 */ /* 0x000fc400030f16ff */
[CC--:B---3--:R-:W-:Y:S02]  /*7340*/  LEA R48, P6, R41.reuse, R40.reuse, 0x2 ;  /* 0x0000002829307211 */ /* 0x0c8fe400078c10ff */
[----:B------:R-:W-:Y:S01]  /*7350*/  ISETP.LT.AND P2, PT, R2, R143, !P0 ;  /* 0x0000008f0200720c */ /* 0x000fe20004741270 */
[----:B------:R2:W-:Y:S01]  /*7360*/  @P1 STG.E desc[UR20][R46.64], R89 ;  /* 0x000000592e001986 */ /* 0x0005e2000c101914 */
[----:B------:R-:W-:Y:S02]  /*7370*/  LOP3.LUT R2, R0, 0xd, RZ, 0xfc, !PT ;  /* 0x0000000d00027812 */ /* 0x000fe400078efcff */
[----:B------:R-:W-:Y:S01]  /*7380*/  LEA.HI.X.SX32 R49, R41, R3, 0x2, P6 ;  /* 0x0000000329317211 */ /* 0x000fe200030f16ff */
[C---:B------:R-:W-:Y:S01]  /*7390*/  VIADD R41, R50.reuse, UR5 ;  /* 0x0000000532297c36 */ /* 0x040fe20008000000 */
[----:B-1----:R-:W-:Y:S02]  /*73a0*/  LEA R42, P6, R50, R40, 0x2 ;  /* 0x00000028322a7211 */ /* 0x002fe400078c10ff */
[----:B------:R-:W-:Y:S01]  /*73b0*/  ISETP.LT.AND P3, PT, R2, R143, !P0 ;  /* 0x0000008f0200720c */ /* 0x000fe20004761270 */
[----:B------:R-:W-:Y:S01]  /*73c0*/  @P4 STG.E desc[UR20][R48.64], R65 ;  /* 0x0000004130004986 */ /* 0x000fe2000c101914 */
[----:B------:R-:W-:-:S02]  /*73d0*/  LOP3.LUT R2, R0, 0xe, RZ, 0xfc, !PT ;  /* 0x0000000e00027812 */ /* 0x000fc400078efcff */
[----:B------:R-:W-:Y:S01]  /*73e0*/  LEA.HI.X.SX32 R43, R50, R3, 0x2, P6 ;  /* 0x00000003322b7211 */ /* 0x000fe200030f16ff */
[C---:B--2---:R-:W-:Y:S01]  /*73f0*/  VIADD R47, R41.reuse, UR5 ;  /* 0x00000005292f7c36 */ /* 0x044fe20008000000 */
[CC--:B------:R-:W-:Y:S02]  /*7400*/  LEA R44, P6, R41.reuse, R40.reuse, 0x2 ;  /* 0x00000028292c7211 */ /* 0x0c0fe400078c10ff */
[----:B------:R-:W-:Y:S01]  /*7410*/  ISETP.LT.AND P5, PT, R2, R143, !P0 ;  /* 0x0000008f0200720c */ /* 0x000fe200047a1270 */
[----:B------:R1:W-:Y:S01]  /*7420*/  @P2 STG.E desc[UR20][R42.64], R90 ;  /* 0x0000005a2a002986 */ /* 0x0003e2000c101914 */
[----:B------:R-:W-:Y:S02]  /*7430*/  LOP3.LUT R2, R0, 0xf, RZ, 0xfc, !PT ;  /* 0x0000000f00027812 */ /* 0x000fe400078efcff */
[----:B------:R-:W-:Y:S01]  /*7440*/  LEA.HI.X.SX32 R45, R41, R3, 0x2, P6 ;  /* 0x00000003292d7211 */ /* 0x000fe200030f16ff */
[C---:B------:R-:W-:Y:S01]  /*7450*/  VIADD R41, R47.reuse, UR5 ;  /* 0x000000052f297c36 */ /* 0x040fe20008000000 */
[----:B------:R-:W-:-:S02]  /*7460*/  LEA R46, P6, R47, R40, 0x2 ;  /* 0x000000282f2e7211 */ /* 0x000fc400078c10ff */
[----:B------:R-:W-:Y:S01]  /*7470*/  ISETP.LT.AND P1, PT, R2, R143, !P0 ;  /* 0x0000008f0200720c */ /* 0x000fe20004721270 */
[----:B------:R2:W-:Y:S01]  /*7480*/  @P3 STG.E desc[UR20][R44.64], R66 ;  /* 0x000000422c003986 */ /* 0x0005e2000c101914 */
[----:B------:R-:W-:Y:S02]  /*7490*/  LOP3.LUT R2, R0, 0x10, RZ, 0xfc, !PT ;  /* 0x0000001000027812 */ /* 0x000fe400078efcff */
[----:B------:R-:W-:Y:S01]  /*74a0*/  LEA.HI.X.SX32 R47, R47, R3, 0x2, P6 ;  /* 0x000000032f2f7211 */ /* 0x000fe200030f16ff */
[C---:B-1----:R-:W-:Y:S01]  /*74b0*/  VIADD R43, R41.reuse, UR5 ;  /* 0x00000005292b7c36 */ /* 0x042fe20008000000 */
[----:B------:R-:W-:Y:S02]  /*74c0*/  LEA R48, P6, R41, R40, 0x2 ;  /* 0x0000002829307211 */ /* 0x000fe400078c10ff */
[----:B------:R-:W-:Y:S01]  /*74d0*/  ISETP.LT.AND P4, PT, R2, R143, !P0 ;  /* 0x0000008f0200720c */ /* 0x000fe20004781270 */
[----:B------:R1:W-:Y:S01]  /*74e0*/  @P5 STG.E desc[UR20][R46.64], R91 ;  /* 0x0000005b2e005986 */ /* 0x0003e2000c101914 */
[----:B------:R-:W-:-:S02]  /*74f0*/  LOP3.LUT R2, R0, 0x11, RZ, 0xfc, !PT ;  /* 0x0000001100027812 */ /* 0x000fc400078efcff */
[----:B------:R-:W-:Y:S01]  /*7500*/  LEA.HI.X.SX32 R49, R41, R3, 0x2, P6 ;  /* 0x0000000329317211 */ /* 0x000fe200030f16ff */
[C---:B------:R-:W-:Y:S01]  /*7510*/  VIADD R41, R43.reuse, UR5 ;  /* 0x000000052b297c36 */ /* 0x040fe20008000000 */
[-C--:B------:R-:W-:Y:S02]  /*7520*/  LEA R42, P6, R43, R40.reuse, 0x2 ;  /* 0x000000282b2a7211 */ /* 0x080fe400078c10ff */
[----:B------:R-:W-:Y:S01]  /*7530*/  ISETP.LT.AND P2, PT, R2, R143, !P0 ;  /* 0x0000008f0200720c */ /* 0x000fe20004741270 */
[----:B------:R-:W-:Y:S01]  /*7540*/  VIADD R50, R41, UR5 ;  /* 0x0000000529327c36 */ /* 0x000fe20008000000 */
[----:B------:R-:W-:Y:S01]  /*7550*/  LOP3.LUT R2, R0, 0x12, RZ, 0xfc, !PT ;  /* 0x0000001200027812 */ /* 0x000fe200078efcff */
[----:B------:R-:W-:Y:S01]  /*7560*/  @P1 STG.E desc[UR20][R48.64], R67 ;  /* 0x0000004330001986 */ /* 0x000fe2000c101914 */
[----:B------:R-:W-:Y:S02]  /*7570*/  LEA.HI.X.SX32 R43, R43, R3, 0x2, P6 ;  /* 0x000000032b2b7211 */ /* 0x000fe400030f16ff */
[----:B--2---:R-:W-:-:S02]  /*7580*/  LEA R44, P6, R41, R40, 0x2 ;  /* 0x00000028292c7211 */ /* 0x004fc400078c10ff */
        /* <DEDUP_REMOVED lines=61> */
[----:B------:R-:W-:Y:S01]  /*7960*/  @P4 STG.E desc[UR20][R46.64], R37 ;  /* 0x000000252e004986 */ /* 0x000fe2000c101914 */
[----:B------:R-:W-:-:S02]  /*7970*/  LOP3.LUT R2, R0, 0x1d, RZ, 0xfc, !PT ;  /* 0x0000001d00027812 */ /* 0x000fc400078efcff */
[----:B------:R-:W-:Y:S01]  /*7980*/  LEA.HI.X.SX32 R49, R41, R3, 0x2, P6 ;  /* 0x0000000329317211 */ /* 0x000fe200030f16ff */
[C---:B--2---:R-:W-:Y:S01]  /*7990*/  VIADD R32, R36.reuse, UR5 ;  /* 0x0000000524207c36 */ /* 0x044fe20008000000 */
[-C--:B------:R-:W-:Y:S02]  /*79a0*/  LEA R42, P6, R36, R40.reuse, 0x2 ;  /* 0x00000028242a7211 */ /* 0x080fe400078c10ff */
[----:B------:R-:W-:Y:S01]  /*79b0*/  ISETP.LT.AND P5, PT, R2, R143, !P0 ;  /* 0x0000008f0200720c */ /* 0x000fe200047a1270 */
[----:B------:R-:W-:Y:S01]  /*79c0*/  VIADD R41, R32, UR5 ;  /* 0x0000000520297c36 */ /* 0x000fe20008000000 */
[----:B------:R-:W-:Y:S01]  /*79d0*/  LOP3.LUT R2, R0, 0x1e, RZ, 0xfc, !PT ;  /* 0x0000001e00027812 */ /* 0x000fe200078efcff */
[----:B------:R1:W-:Y:S01]  /*79e0*/  @P2 STG.E desc[UR20][R48.64], R33 ;  /* 0x0000002130002986 */ /* 0x0003e2000c101914 */
[----:B------:R-:W-:Y:S02]  /*79f0*/  LEA.HI.X.SX32 R43, R36, R3, 0x2, P6 ;  /* 0x00000003242b7211 */ /* 0x000fe400030f16ff */
[----:B------:R-:W-:-:S02]  /*7a00*/  LEA R44, P6, R32, R40, 0x2 ;  /* 0x00000028202c7211 */ /* 0x000fc400078c10ff */
[----:B------:R-:W-:Y:S01]  /*7a10*/  ISETP.LT.AND P1, PT, R2, R143, !P0 ;  /* 0x0000008f0200720c */ /* 0x000fe20004721270 */
[----:B------:R2:W-:Y:S01]  /*7a20*/  @P3 STG.E desc[UR20][R42.64], R38 ;  /* 0x000000262a003986 */ /* 0x0005e2000c101914 */
[----:B------:R-:W-:Y:S02]  /*7a30*/  LOP3.LUT R2, R0, 0x1f, RZ, 0xfc, !PT ;  /* 0x0000001f00027812 */ /* 0x000fe400078efcff */
[----:B------:R-:W-:Y:S02]  /*7a40*/  LEA.HI.X.SX32 R45, R32, R3, 0x2, P6 ;  /* 0x00000003202d7211 */ /* 0x000fe400030f16ff */
[C---:B------:R-:W-:Y:S01]  /*7a50*/  LEA R36, P6, R41.reuse, R40, 0x2 ;  /* 0x0000002829247211 */ /* 0x040fe200078c10ff */
[----:B-1----:R-:W-:Y:S01]  /*7a60*/  VIADD R33, R41, UR5 ;  /* 0x0000000529217c36 */ /* 0x002fe20008000000 */
[----:B------:R-:W-:Y:S01]  /*7a70*/  ISETP.LT.AND P4, PT, R2, R143, !P0 ;  /* 0x0000008f0200720c */ /* 0x000fe20004781270 */
[----:B------:R1:W-:Y:S01]  /*7a80*/  @P5 STG.E desc[UR20][R44.64], R34 ;  /* 0x000000222c005986 */ /* 0x0003e2000c101914 */
[----:B------:R-:W-:-:S02]  /*7a90*/  LOP3.LUT R2, R0, 0x20, RZ, 0xfc, !PT ;  /* 0x0000002000027812 */ /* 0x000fc400078efcff */
[----:B------:R-:W-:Y:S01]  /*7aa0*/  LEA.HI.X.SX32 R37, R41, R3, 0x2, P6 ;  /* 0x0000000329257211 */ /* 0x000fe200030f16ff */
[C---:B--2---:R-:W-:Y:S01]  /*7ab0*/  VIADD R38, R33.reuse, UR5 ;  /* 0x0000000521267c36 */ /* 0x044fe20008000000 */
[CC--:B------:R-:W-:Y:S02]  /*7ac0*/  LEA R32, P6, R33.reuse, R40.reuse, 0x2 ;  /* 0x0000002821207211 */ /* 0x0c0fe400078c10ff */
[----:B------:R-:W-:Y:S01]  /*7ad0*/  ISETP.LT.AND P2, PT, R2, R143, !P0 ;  /* 0x0000008f0200720c */ /* 0x000fe20004741270 */
[----:B------:R-:W-:Y:S01]  /*7ae0*/  VIADD R41, R38, UR5 ;  /* 0x0000000526297c36 */ /* 0x000fe20008000000 */
[----:B------:R-:W-:Y:S01]  /*7af0*/  LOP3.LUT R2, R0, 0x21, RZ, 0xfc, !PT ;  /* 0x0000002100027812 */ /* 0x000fe200078efcff */
[----:B------:R-:W-:Y:S01]  /*7b00*/  @P1 STG.E desc[UR20][R36.64], R39 ;  /* 0x0000002724001986 */ /* 0x000fe2000c101914 */
[----:B------:R-:W-:Y:S01]  /*7b10*/  LEA.HI.X.SX32 R33, R33, R3, 0x2, P6 ;  /* 0x0000000321217211 */ /* 0x000fe200030f16ff */
[----:B-1----:R-:W-:Y:S01]  /*7b20*/  VIADD R34, R41, UR5 ;  /* 0x0000000529227c36 */ /* 0x002fe20008000000 */
[----:B------:R-:W-:-:S02]  /*7b30*/  LEA R42, P6, R38, R40, 0x2 ;  /* 0x00000028262a7211 */ /* 0x000fc400078c10ff */
[----:B------:R-:W-:Y:S01]  /*7b40*/  ISETP.LT.AND P3, PT, R2, R143, !P0 ;  /* 0x0000008f0200720c */ /* 0x000fe20004761270 */
[----:B------:R1:W-:Y:S01]  /*7b50*/  @P4 STG.E desc[UR20][R32.64], R35 ;  /* 0x0000002320004986 */ /* 0x0003e2000c101914 */
[----:B------:R-:W-:Y:S02]  /*7b60*/  LOP3.LUT R2, R0, 0x22, RZ, 0xfc, !PT ;  /* 0x0000002200027812 */ /* 0x000fe400078efcff */
[----:B------:R-:W-:Y:S02]  /*7b70*/  LEA.HI.X.SX32 R43, R38, R3, 0x2, P6 ;  /* 0x00000003262b7211 */ /* 0x000fe400030f16ff */
[----:B------:R-:W-:Y:S02]  /*7b80*/  LEA R44, P6, R41, R40, 0x2 ;  /* 0x00000028292c7211 */ /* 0x000fe400078c10ff */
[----:B------:R-:W-:Y:S01]  /*7b90*/  ISETP.LT.AND P5, PT, R2, R143, !P0 ;  /* 0x0000008f0200720c */ /* 0x000fe200047a1270 */
[----:B------:R2:W-:Y:S01]  /*7ba0*/  @P2 STG.E desc[UR20][R42.64], R4 ;  /* 0x000000042a002986 */ /* 0x0005e2000c101914 */
[----:B------:R-:W-:-:S02]  /*7bb0*/  LOP3.LUT R2, R0, 0x23, RZ, 0xfc, !PT ;  /* 0x0000002300027812 */ /* 0x000fc400078efcff */
[----:B------:R-:W-:Y:S01]  /*7bc0*/  LEA.HI.X.SX32 R45, R41, R3, 0x2, P6 ;  /* 0x00000003292d7211 */ /* 0x000fe200030f16ff */
[C---:B-1----:R-:W-:Y:S01]  /*7bd0*/  VIADD R33, R34.reuse, UR5 ;  /* 0x0000000522217c36 */ /* 0x042fe20008000000 */
[-C--:B------:R-:W-:Y:S02]  /*7be0*/  LEA R36, P6, R34, R40.reuse, 0x2 ;  /* 0x0000002822247211 */ /* 0x080fe400078c10ff */
[----:B------:R-:W-:Y:S01]  /*7bf0*/  ISETP.LT.AND P1, PT, R2, R143, !P0 ;  /* 0x0000008f0200720c */ /* 0x000fe20004721270 */
[----:B------:R-:W-:Y:S01]  /*7c00*/  VIADD R35, R33, UR5 ;  /* 0x0000000521237c36 */ /* 0x000fe20008000000 */
[----:B------:R-:W-:Y:S01]  /*7c10*/  LOP3.LUT R2, R0, 0x24, RZ, 0xfc, !PT ;  /* 0x0000002400027812 */ /* 0x000fe200078efcff */
[----:B------:R-:W-:Y:S01]  /*7c20*/  @P3 STG.E desc[UR20][R44.64], R12 ;  /* 0x0000000c2c003986 */ /* 0x000fe2000c101914 */
[----:B------:R-:W-:Y:S01]  /*7c30*/  LEA.HI.X.SX32 R37, R34, R3, 0x2, P6 ;  /* 0x0000000322257211 */ /* 0x000fe200030f16ff */
[----:B--2---:R-:W-:Y:S01]  /*7c40*/  VIADD R4, R35, UR5 ;  /* 0x0000000523047c36 */ /* 0x004fe20008000000 */
[----:B------:R-:W-:-:S02]  /*7c50*/  LEA R32, P6, R33, R40, 0x2 ;  /* 0x0000002821207211 */ /* 0x000fc400078c10ff */
[----:B------:R-:W-:Y:S01]  /*7c60*/  ISETP.LT.AND P4, PT, R2, R143, !P0 ;  /* 0x0000008f0200720c */ /* 0x000fe20004781270 */
[----:B------:R1:W-:Y:S01]  /*7c70*/  @P5 STG.E desc[UR20][R36.64], R5 ;  /* 0x0000000524005986 */ /* 0x0003e2000c101914 */
[----:B------:R-:W-:Y:S02]  /*7c80*/  LOP3.LUT R2, R0, 0x25, RZ, 0xfc, !PT ;  /* 0x0000002500027812 */ /* 0x000fe400078efcff */
[----:B------:R-:W-:Y:S02]  /*7c90*/  LEA.HI.X.SX32 R33, R33, R3, 0x2, P6 ;  /* 0x0000000321217211 */ /* 0x000fe400030f16ff */
[----:B------:R-:W-:Y:S02]  /*7ca0*/  LEA R34, P6, R35, R40, 0x2 ;  /* 0x0000002823227211 */ /* 0x000fe400078c10ff */
[----:B------:R-:W-:Y:S01]  /*7cb0*/  ISETP.LT.AND P2, PT, R2, R143, !P0 ;  /* 0x0000008f0200720c */ /* 0x000fe20004741270 */
[----:B------:R-:W-:Y:S01]  /*7cc0*/  @P1 STG.E desc[UR20][R32.64], R13 ;  /* 0x0000000d20001986 */ /* 0x000fe2000c101914 */
[----:B------:R-:W-:-:S02]  /*7cd0*/  LOP3.LUT R2, R0, 0x26, RZ, 0xfc, !PT ;  /* 0x0000002600027812 */ /* 0x000fc400078efcff */
[----:B------:R-:W-:Y:S01]  /*7ce0*/  LEA.HI.X.SX32 R35, R35, R3, 0x2, P6 ;  /* 0x0000000323237211 */ /* 0x000fe200030f16ff */
[C---:B-1----:R-:W-:Y:S01]  /*7cf0*/  VIADD R5, R4.reuse, UR5 ;  /* 0x0000000504057c36 */ /* 0x042fe20008000000 */
[-C--:B------:R-:W-:Y:S02]  /*7d00*/  LEA R38, P6, R4, R40.reuse, 0x2 ;  /* 0x0000002804267211 */ /* 0x080fe400078c10ff */
[----:B------:R-:W-:Y:S01]  /*7d10*/  ISETP.LT.AND P3, PT, R2, R143, !P0 ;  /* 0x0000008f0200720c */ /* 0x000fe20004761270 */
[C---:B------:R-:W-:Y:S01]  /*7d20*/  VIADD R36, R5.reuse, UR5 ;  /* 0x0000000505247c36 */ /* 0x040fe20008000000 */
        /* <DEDUP_REMOVED lines=15> */
[-C--:B------:R-:W-:Y:S02]  /*7e20*/  LEA R32, P6, R6, R40.reuse, 0x2 ;  /* 0x0000002806207211 */ /* 0x080fe400078c10ff */
[----:B------:R-:W-:Y:S01]  /*7e30*/  ISETP.LT.AND P4, PT, R2, R143, !P0 ;  /* 0x0000008f0200720c */ /* 0x000fe20004781270 */
[----:B------:R-:W-:Y:S01]  /*7e40*/  @P5 STG.E desc[UR20][R12.64], R15 ;  /* 0x0000000f0c005986 */ /* 0x000fe2000c101914 */
[----:B------:R-:W-:Y:S02]  /*7e50*/  LOP3.LUT R2, R0, 0x2a, RZ, 0xfc, !PT ;  /* 0x0000002a00027812 */ /* 0x000fe400078efcff */
[----:B------:R-:W-:Y:S01]  /*7e60*/  LEA.HI.X.SX32 R33, R6, R3, 0x2, P6 ;  /* 0x0000000306217211 */ /* 0x000fe200030f16ff */
[C---:B------:R-:W-:Y:S01]  /*7e70*/  VIADD R6, R14.reuse, UR5 ;  /* 0x000000050e067c36 */ /* 0x040fe20008000000 */
[----:B------:R-:W-:-:S02]  /*7e80*/  LEA R34, P6, R14, R40, 0x2 ;  /* 0x000000280e227211 */ /* 0x000fc400078c10ff */
[----:B------:R-:W-:Y:S01]  /*7e90*/  ISETP.LT.AND P2, PT, R2, R143, !P0 ;  /* 0x0000008f0200720c */ /* 0x000fe20004741270 */
[----:B-1----:R-:W-:Y:S01]  /*7ea0*/  VIADD R7, R6, UR5 ;  /* 0x0000000506077c36 */ /* 0x002fe20008000000 */
[----:B------:R-:W-:Y:S01]  /*7eb0*/  LOP3.LUT R2, R0, 0x2b, RZ, 0xfc, !PT ;  /* 0x0000002b00027812 */ /* 0x000fe200078efcff */
[----:B------:R1:W-:Y:S01]  /*7ec0*/  @P1 STG.E desc[UR20][R32.64], R8 ;  /* 0x0000000820001986 */ /* 0x0003e2000c101914 */
[----:B------:R-:W-:Y:S02]  /*7ed0*/  LEA.HI.X.SX32 R35, R14, R3, 0x2, P6 ;  /* 0x000000030e237211 */ /* 0x000fe400030f16ff */
[----:B------:R-:W-:Y:S02]  /*7ee0*/  LEA R4, P6, R6, R40, 0x2 ;  /* 0x0000002806047211 */ /* 0x000fe400078c10ff */
[----:B------:R-:W-:Y:S01]  /*7ef0*/  ISETP.LT.AND P3, PT, R2, R143, !P0 ;  /* 0x0000008f0200720c */ /* 0x000fe20004761270 */
[----:B------:R-:W-:Y:S01]  /*7f00*/  @P4 STG.E desc[UR20][R34.64], R20 ;  /* 0x0000001422004986 */ /* 0x000fe2000c101914 */
[----:B------:R-:W-:-:S02]  /*7f10*/  LOP3.LUT R2, R0, 0x2c, RZ, 0xfc, !PT ;  /* 0x0000002c00027812 */ /* 0x000fc400078efcff */
[----:B------:R-:W-:Y:S02]  /*7f20*/  LEA.HI.X.SX32 R5, R6, R3, 0x2, P6 ;  /* 0x0000000306057211 */ /* 0x000fe400030f16ff */
[CC--:B------:R-:W-:Y:S01]  /*7f30*/  LEA R6, P6, R7.reuse, R40.reuse, 0x2 ;  /* 0x0000002807067211 */ /* 0x0c0fe200078c10ff */
[C---:B-1----:R-:W-:Y:S01]  /*7f40*/  VIADD R8, R7.reuse, UR5 ;  /* 0x0000000507087c36 */ /* 0x042fe20008000000 */
[----:B------:R-:W-:Y:S01]  /*7f50*/  ISETP.LT.AND P5, PT, R2, R143, !P0 ;  /* 0x0000008f0200720c */ /* 0x000fe200047a1270 */
[----:B------:R1:W-:Y:S01]  /*7f60*/  @P2 STG.E desc[UR20][R4.64], R9 ;  /* 0x0000000904002986 */ /* 0x0003e2000c101914 */
[----:B------:R-:W-:Y:S01]  /*7f70*/  LOP3.LUT R2, R0, 0x2d, RZ, 0xfc, !PT ;  /* 0x0000002d00027812 */ /* 0x000fe200078efcff */
[C---:B------:R-:W-:Y:S01]  /*7f80*/  VIADD R15, R8.reuse, UR5 ;  /* 0x00000005080f7c36 */ /* 0x040fe20008000000 */
[----:B------:R-:W-:Y:S02]  /*7f90*/  LEA.HI.X.SX32 R7, R7, R3, 0x2, P6 ;  /* 0x0000000307077211 */ /* 0x000fe400030f16ff */
        /* <DEDUP_REMOVED lines=17> */
[----:B------:R-:W-:Y:S01]  /*80b0*/  LEA.HI.X.SX32 R5, R5, R3, 0x2, P6 ;  /* 0x0000000305057211 */ /* 0x000fe200030f16ff */
[----:B-1----:R-:W-:Y:S01]  /*80c0*/  VIADD R10, R9, UR5 ;  /* 0x00000005090a7c36 */ /* 0x002fe20008000000 */
[----:B------:R-:W-:-:S02]  /*80d0*/  LEA R6, P6, R7, R40, 0x2 ;  /* 0x0000002807067211 */ /* 0x000fc400078c10ff */
[----:B------:R-:W-:Y:S01]  /*80e0*/  ISETP.LT.AND P3, PT, R2, R143, !P0 ;  /* 0x0000008f0200720c */ /* 0x000fe20004761270 */
[----:B------:R1:W-:Y:S01]  /*80f0*/  @P4 STG.E desc[UR20][R4.64], R11 ;  /* 0x0000000b04004986 */ /* 0x0003e2000c101914 */
[----:B------:R-:W-:Y:S02]  /*8100*/  LEA.HI.X.SX32 R7, R7, R3, 0x2, P6 ;  /* 0x0000000307077211 */ /* 0x000fe400030f16ff */
[----:B------:R-:W-:Y:S02]  /*8110*/  LOP3.LUT R2, R0, 0x31, RZ, 0xfc, !PT ;  /* 0x0000003100027812 */ /* 0x000fe400078efcff */
[C---:B------:R-:W-:Y:S01]  /*8120*/  LEA R8, P6, R9.reuse, R40, 0x2 ;  /* 0x0000002809087211 */ /* 0x040fe200078c10ff */
[----:B--2---:R-:W-:Y:S01]  /*8130*/  VIADD R15, R10, UR5 ;  /* 0x000000050a0f7c36 */ /* 0x004fe20008000000 */
[----:B------:R-:W-:Y:S01]  /*8140*/  ISETP.LT.AND P5, PT, R2, R143, !P0 ;  /* 0x0000008f0200720c */ /* 0x000fe200047a1270 */
[----:B------:R-:W-:Y:S01]  /*8150*/  @P2 STG.E desc[UR20][R6.64], R23 ;  /* 0x0000001706002986 */ /* 0x000fe2000c101914 */
[----:B------:R-:W-:Y:S01]  /*8160*/  LEA.HI.X.SX32 R9, R9, R3, 0x2, P6 ;  /* 0x0000000309097211 */ /* 0x000fe200030f16ff */
[----:B------:R-:W-:Y:S01]  /*8170*/  VIADD R20, R15, UR5 ;  /* 0x000000050f147c36 */ /* 0x000fe20008000000 */
[----:B------:R-:W-:-:S02]  /*8180*/  LOP3.LUT R2, R0, 0x32, RZ, 0xfc, !PT ;  /* 0x0000003200027812 */ /* 0x000fc400078efcff */
[-C--:B------:R-:W-:Y:S01]  /*8190*/  LEA R12, P6, R10, R40.reuse, 0x2 ;  /* 0x000000280a0c7211 */ /* 0x080fe200078c10ff */
[----:B------:R2:W-:Y:S01]  /*81a0*/  @P3 STG.E desc[UR20][R8.64], R16 ;  /* 0x0000001008003986 */ /* 0x0005e2000c101914 */
[----:B------:R-:W-:Y:S02]  /*81b0*/  ISETP.LT.AND P1, PT, R2, R143, !P0 ;  /* 0x0000008f0200720c */ /* 0x000fe40004721270 */
[----:B------:R-:W-:Y:S02]  /*81c0*/  LEA.HI.X.SX32 R13, R10, R3, 0x2, P6 ;  /* 0x000000030a0d7211 */ /* 0x000fe400030f16ff */
[----:B------:R-:W-:Y:S02]  /*81d0*/  LOP3.LUT R2, R0, 0x33, RZ, 0xfc, !PT ;  /* 0x0000003300027812 */ /* 0x000fe400078efcff */
[-C--:B------:R-:W-:Y:S01]  /*81e0*/  LEA R10, P3, R20, R40.reuse, 0x2 ;  /* 0x00000028140a7211 */ /* 0x080fe200078610ff */
[----:B----4-:R-:W-:Y:S01]  /*81f0*/  @P5 STG.E desc[UR20][R12.64], R24 ;  /* 0x000000180c005986 */ /* 0x010fe2000c101914 */
[----:B-1----:R-:W-:-:S02]  /*8200*/  LEA R4, P6, R15, R40, 0x2 ;  /* 0x000000280f047211 */ /* 0x002fc400078c10ff */
[----:B------:R-:W-:Y:S02]  /*8210*/  ISETP.LT.AND P4, PT, R2, R143, !P0 ;  /* 0x0000008f0200720c */ /* 0x000fe40004781270 */
[CC--:B------:R-:W-:Y:S01]  /*8220*/  LEA.HI.X.SX32 R11, R20.reuse, R3.reuse, 0x2, P3 ;  /* 0x00000003140b7211 */ /* 0x0c0fe200018f16ff */
[----:B------:R-:W-:Y:S01]  /*8230*/  VIADD R20, R20, UR5 ;  /* 0x0000000514147c36 */ /* 0x000fe20008000000 */
[C---:B------:R-:W-:Y:S02]  /*8240*/  LOP3.LUT R2, R0.reuse, 0x34, RZ, 0xfc, !PT ;  /* 0x0000003400027812 */ /* 0x040fe400078efcff */
[----:B------:R-:W-:Y:S01]  /*8250*/  LOP3.LUT R14, R0, 0x35, RZ, 0xfc, !PT ;  /* 0x00000035000e7812 */ /* 0x000fe200078efcff */
[----:B--2---:R-:W-:Y:S01]  /*8260*/  VIADD R9, R20, UR5 ;  /* 0x0000000514097c36 */ /* 0x004fe20008000000 */
[----:B------:R-:W-:Y:S02]  /*8270*/  LEA.HI.X.SX32 R5, R15, R3, 0x2, P6 ;  /* 0x000000030f057211 */ /* 0x000fe400030f16ff */
[----:B------:R-:W-:-:S02]  /*8280*/  ISETP.LT.AND P2, PT, R2, R143, !P0 ;  /* 0x0000008f0200720c */ /* 0x000fc40004741270 */
[----:B------:R-:W-:Y:S01]  /*8290*/  ISETP.LT.AND P5, PT, R14, R143, !P0 ;  /* 0x0000008f0e00720c */ /* 0x000fe200047a1270 */
[----:B------:R1:W-:Y:S01]  /*82a0*/  @P1 STG.E desc[UR20][R4.64], R17 ;  /* 0x0000001104001986 */ /* 0x0003e2000c101914 */
[-C--:B------:R-:W-:Y:S02]  /*82b0*/  LEA R6, P1, R20, R40.reuse, 0x2 ;  /* 0x0000002814067211 */ /* 0x080fe400078210ff */
[----:B------:R-:W-:Y:S01]  /*82c0*/  LEA R8, P6, R9, R40, 0x2 ;  /* 0x0000002809087211 */ /* 0x000fe200078c10ff */
[----:B------:R2:W-:Y:S01]  /*82d0*/  @P4 STG.E desc[UR20][R10.64], R25 ;  /* 0x000000190a004986 */ /* 0x0005e2000c101914 */
[----:B------:R-:W-:Y:S02]  /*82e0*/  LOP3.LUT R2, R0, 0x36, RZ, 0xfc, !PT ;  /* 0x0000003600027812 */ /* 0x000fe400078efcff */
[----:B------:R-:W-:Y:S02]  /*82f0*/  LEA.HI.X.SX32 R7, R20, R3, 0x2, P1 ;  /* 0x0000000314077211 */ /* 0x000fe400008f16ff */
[----:B------:R-:W-:-:S02]  /*8300*/  LOP3.LUT R14, R0, 0x37, RZ, 0xfc, !PT ;  /* 0x00000037000e7812 */ /* 0x000fc400078efcff */
[----:B------:R-:W-:Y:S01]  /*8310*/  ISETP.LT.AND P3, PT, R2, R143, !P0 ;  /* 0x0000008f0200720c */ /* 0x000fe20004761270 */
[C---:B-1----:R-:W-:Y:S01]  /*8320*/  VIADD R5, R9.reuse, UR5 ;  /* 0x0000000509057c36 */ /* 0x042fe20008000000 */
[----:B------:R-:W-:Y:S01]  /*8330*/  LEA.HI.X.SX32 R9, R9, R3, 0x2, P6 ;  /* 0x0000000309097211 */ /* 0x000fe200030f16ff */
[----:B------:R-:W-:Y:S01]  /*8340*/  @P2 STG.E desc[UR20][R6.64], R18 ;  /* 0x0000001206002986 */ /* 0x000fe2000c101914 */
[----:B------:R-:W-:Y:S01]  /*8350*/  ISETP.LT.AND P4, PT, R14, R143, !P0 ;  /* 0x0000008f0e00720c */ /* 0x000fe20004781270 */
[C---:B------:R-:W-:Y:S01]  /*8360*/  VIADD R13, R5.reuse, UR5 ;  /* 0x00000005050d7c36 */ /* 0x040fe20008000000 */
[-C--:B------:R-:W-:Y:S01]  /*8370*/  LEA R4, P2, R5, R40.reuse, 0x2 ;  /* 0x0000002805047211 */ /* 0x080fe200078410ff */
[----:B------:R1:W-:Y:S01]  /*8380*/  @P5 STG.E desc[UR20][R8.64], R26 ;  /* 0x0000001a08005986 */ /* 0x0003e2000c101914 */
[----:B------:R-:W-:Y:S02]  /*8390*/  LOP3.LUT R2, R0, 0x38, RZ, 0xfc, !PT ;  /* 0x0000003800027812 */ /* 0x000fe400078efcff */
[----:B--2---:R-:W-:-:S02]  /*83a0*/  LEA R10, P5, R13, R40, 0x2 ;  /* 0x000000280d0a7211 */ /* 0x004fc400078a10ff */
[----:B------:R-:W-:Y:S02]  /*83b0*/  LOP3.LUT R12, R0, 0x39, RZ, 0xfc, !PT ;  /* 0x00000039000c7812 */ /* 0x000fe400078efcff */
[CC--:B------:R-:W-:Y:S01]  /*83c0*/  LEA.HI.X.SX32 R11, R13.reuse, R3.reuse, 0x2, P5 ;  /* 0x000000030d0b7211 */ /* 0x0c0fe200028f16ff */
[----:B------:R-:W-:Y:S01]  /*83d0*/  VIADD R13, R13, UR5 ;  /* 0x000000050d0d7c36 */ /* 0x000fe20008000000 */
[----:B------:R-:W-:Y:S02]  /*83e0*/  LEA.HI.X.SX32 R5, R5, R3, 0x2, P2 ;  /* 0x0000000305057211 */ /* 0x000fe400010f16ff */
[-C--:B------:R-:W-:Y:S01]  /*83f0*/  ISETP.LT.AND P1, PT, R2, R143.reuse, !P0 ;  /* 0x0000008f0200720c */ /* 0x080fe20004721270 */
[----:B-1----:R-:W-:Y:S01]  /*8400*/  VIADD R9, R13, UR5 ;  /* 0x000000050d097c36 */ /* 0x002fe20008000000 */
[----:B------:R-:W-:Y:S01]  /*8410*/  ISETP.LT.AND P2, PT, R12, R143, !P0 ;  /* 0x0000008f0c00720c */ /* 0x000fe20004741270 */
[----:B------:R-:W-:Y:S01]  /*8420*/  @P3 STG.E desc[UR20][R4.64], R19 ;  /* 0x0000001304003986 */ /* 0x000fe2000c101914 */
[----:B------:R-:W-:-:S02]  /*8430*/  LOP3.LUT R12, R0, 0x3b, RZ, 0xfc, !PT ;  /* 0x0000003b000c7812 */ /* 0x000fc400078efcff */
[-C--:B------:R-:W-:Y:S01]  /*8440*/  LEA R6, P3, R13, R40.reuse, 0x2 ;  /* 0x000000280d067211 */ /* 0x080fe200078610ff */
[----:B------:R1:W-:Y:S01]  /*8450*/  @P4 STG.E desc[UR20][R10.64], R27 ;  /* 0x0000001b0a004986 */ /* 0x0003e2000c101914 */
[----:B------:R-:W-:Y:S02]  /*8460*/  LOP3.LUT R2, R0, 0x3a, RZ, 0xfc, !PT ;  /* 0x0000003a00027812 */ /* 0x000fe400078efcff */
[----:B------:R-:W-:Y:S01]  /*8470*/  ISETP.LT.AND P4, PT, R12, R143, !P0 ;  /* 0x0000008f0c00720c */ /* 0x000fe20004781270 */
[----:B------:R-:W-:Y:S01]  /*8480*/  VIADD R12, R9, UR5 ;  /* 0x00000005090c7c36 */ /* 0x000fe20008000000 */
[----:B------:R-:W-:Y:S02]  /*8490*/  LEA.HI.X.SX32 R7, R13, R3, 0x2, P3 ;  /* 0x000000030d077211 */ /* 0x000fe400018f16ff */
[----:B------:R-:W-:Y:S02]  /*84a0*/  ISETP.LT.AND P5, PT, R2, R143, !P0 ;  /* 0x0000008f0200720c */ /* 0x000fe400047a1270 */
[C---:B------:R-:W-:Y:S01]  /*84b0*/  LEA R8, P6, R9.reuse, R40, 0x2 ;  /* 0x0000002809087211 */ /* 0x040fe200078c10ff */
[----:B-----5:R2:W-:Y:S01]  /*84c0*/  @P1 STG.E desc[UR20][R6.64], R28 ;  /* 0x0000001c06001986 */ /* 0x0205e2000c101914 */
[----:B------:R-:W-:Y:S01]  /*84d0*/  LOP3.LUT R2, R0, 0x3c, RZ, 0xfc, !PT ;  /* 0x0000003c00027812 */ /* 0x000fe200078efcff */
[----:B-1----:R-:W-:Y:S01]  /*84e0*/  VIADD R11, R12, UR5 ;  /* 0x000000050c0b7c36 */ /* 0x002fe20008000000 */
[----:B------:R-:W-:-:S02]  /*84f0*/  LEA.HI.X.SX32 R9, R9, R3, 0x2, P6 ;  /* 0x0000000309097211 */ /* 0x000fc400030f16ff */
[----:B------:R-:W-:Y:S01]  /*8500*/  ISETP.LT.AND P3, PT, R2, R143, !P0 ;  /* 0x0000008f0200720c */ /* 0x000fe20004761270 */
[----:B------:R-:W-:Y:S01]  /*8510*/  VIADD R13, R11, UR5 ;  /* 0x000000050b0d7c36 */ /* 0x000fe20008000000 */
[-C--:B------:R-:W-:Y:S01]  /*8520*/  LEA R4, P1, R12, R40.reuse, 0x2 ;  /* 0x000000280c047211 */ /* 0x080fe200078210ff */
[----:B------:R1:W-:Y:S01]  /*8530*/  @P2 STG.E desc[UR20][R8.64], R104 ;  /* 0x0000006808002986 */ /* 0x0003e2000c101914 */
[----:B------:R-:W-:Y:S01]  /*8540*/  LOP3.LUT R2, R0, 0x3d, RZ, 0xfc, !PT ;  /* 0x0000003d00027812 */ /* 0x000fe200078efcff */
[----:B------:R-:W-:Y:S01]  /*8550*/  VIADD R14, R13, UR5 ;  /* 0x000000050d0e7c36 */ /* 0x000fe20008000000 */
[----:B------:R-:W-:Y:S02]  /*8560*/  LEA R10, P6, R11, R40, 0x2 ;  /* 0x000000280b0a7211 */ /* 0x000fe400078c10ff */
[----:B------:R-:W-:Y:S02]  /*8570*/  LEA.HI.X.SX32 R5, R12, R3, 0x2, P1 ;  /* 0x000000030c057211 */ /* 0x000fe400008f16ff */
[----:B------:R-:W-:-:S02]  /*8580*/  ISETP.LT.AND P2, PT, R2, R143, !P0 ;  /* 0x0000008f0200720c */ /* 0x000fc40004741270 */
[-C--:B--2---:R-:W-:Y:S01]  /*8590*/  LEA R6, P1, R13, R40.reuse, 0x2 ;  /* 0x000000280d067211 */ /* 0x084fe200078210ff */
[----:B------:R2:W-:Y:S01]  /*85a0*/  @P5 STG.E desc[UR20][R4.64], R29 ;  /* 0x0000001d04005986 */ /* 0x0005e2000c101914 */
[----:B------:R-:W-:Y:S01]  /*85b0*/  LOP3.LUT R2, R0, 0x3e, RZ, 0xfc, !PT ;  /* 0x0000003e00027812 */ /* 0x000fe200078efcff */
[----:B-1----:R-:W-:Y:S01]  /*85c0*/  VIADD R9, R14, UR5 ;  /* 0x000000050e097c36 */ /* 0x002fe20008000000 */
[----:B------:R-:W-:Y:S02]  /*85d0*/  LOP3.LUT R0, R0, 0x3f, RZ, 0xfc, !PT ;  /* 0x0000003f00007812 */ /* 0x000fe400078efcff */
[-C--:B------:R-:W-:Y:S02]  /*85e0*/  LEA.HI.X.SX32 R11, R11, R3.reuse, 0x2, P6 ;  /* 0x000000030b0b7211 */ /* 0x080fe400030f16ff */
[----:B------:R-:W-:Y:S02]  /*85f0*/  LEA R12, P6, R14, R40, 0x2 ;  /* 0x000000280e0c7211 */ /* 0x000fe400078c10ff */
[----:B------:R-:W-:Y:S01]  /*8600*/  LEA.HI.X.SX32 R7, R13, R3, 0x2, P1 ;  /* 0x000000030d077211 */ /* 0x000fe200008f16ff */
[----:B------:R2:W-:Y:S01]  /*8610*/  @P4 STG.E desc[UR20][R10.64], R105 ;  /* 0x000000690a004986 */ /* 0x0005e2000c101914 */
[----:B------:R-:W-:-:S02]  /*8620*/  ISETP.LT.AND P1, PT, R2, R143, !P0 ;  /* 0x0000008f0200720c */ /* 0x000fc40004721270 */
[----:B------:R-:W-:Y:S01]  /*8630*/  ISETP.LT.AND P0, PT, R0, R143, !P0 ;  /* 0x0000008f0000720c */ /* 0x000fe20004701270 */
[----:B------:R2:W-:Y:S01]  /*8640*/  @P3 STG.E desc[UR20][R6.64], R30 ;  /* 0x0000001e06003986 */ /* 0x0005e2000c101914 */
[----:B------:R-:W-:Y:S01]  /*8650*/  LEA.HI.X.SX32 R13, R14, R3, 0x2, P6 ;  /* 0x000000030e0d7211 */ /* 0x000fe200030f16ff */
[C---:B------:R-:W-:Y:S01]  /*8660*/  VIADD R14, R9.reuse, UR5 ;  /* 0x00000005090e7c36 */ /* 0x040fe20008000000 */
[----:B------:R-:W-:-:S03]  /*8670*/  LEA R8, P6, R9, R40, 0x2 ;  /* 0x0000002809087211 */ /* 0x000fc600078c10ff */
[----:B------:R2:W-:Y:S01]  /*8680*/  @P2 STG.E desc[UR20][R12.64], R106 ;  /* 0x0000006a0c002986 */ /* 0x0005e2000c101914 */
[----:B------:R-:W-:Y:S02]  /*8690*/  LEA.HI.X.SX32 R9, R9, R3, 0x2, P6 ;  /* 0x0000000309097211 */ /* 0x000fe400030f16ff */
[----:B------:R-:W-:-:S03]  /*86a0*/  LEA R40, P6, R14, R40, 0x2 ;  /* 0x000000280e287211 */ /* 0x000fc600078c10ff */
[----:B------:R2:W-:Y:S01]  /*86b0*/  @P1 STG.E desc[UR20][R8.64], R31 ;  /* 0x0000001f08001986 */ /* 0x0005e2000c101914 */
[----:B------:R-:W-:Y:S01]  /*86c0*/  LEA.HI.X.SX32 R41, R14, R3, 0x2, P6 ;  /* 0x000000030e297211 */ /* 0x000fe200030f16ff */
[----:B------:R-:W-:Y:S08]  /*86d0*/  @!P0 EXIT ;  /* 0x000000000000894d */ /* 0x000ff00003800000 */
[----:B------:R-:W-:Y:S01]  /*86e0*/  STG.E desc[UR20][R40.64], R107 ;  /* 0x0000006b28007986 */ /* 0x000fe2000c101914 */
[----:B------:R-:W-:Y:S05]  /*86f0*/  EXIT ;  /* 0x000000000000794d */ /* 0x000fea0003800000 */
.L_x_2:
[----:B------:R-:W-:-:S00]  /*8700*/  BRA `(.L_x_2) ;  /* 0xfffffffc00fc7947 */ /* 0x000fc0000383ffff */
[----:B------:R-:W-:-:S00]  /*8710*/  NOP ;  /* 0x0000000000007918 */ /* 0x000fc00000000000 */
        /* <DEDUP_REMOVED lines=14> */
.L_x_3:


//--------------------- .nv.shared.matmul_kernel  --------------------------
	.section	.nv.shared.matmul_kernel,"aw",@nobits
	.sectionflags	@""
	.align	16
	.zero		1024


//--------------------- .nv.shared.reserved.0     --------------------------
	.section	.nv.shared.reserved.0,"aw",@nobits
	.weak		__nv_reservedSMEM_offset_0_alias
	.size		__nv_reservedSMEM_offset_0_alias, 0, 0
	.other		__nv_reservedSMEM_offset_0_alias,@"STO_CUDA_RESERVED_SHARED STV_DEFAULT"
__nv_reservedSMEM_offset_0_alias:
	.zero		0


//--------------------- .nv.constant0.matmul_kernel --------------------------
	.section	.nv.constant0.matmul_kernel,"a",@progbits
	.sectionflags	@""
	.align	4
.nv.constant0.matmul_kernel:
	.zero		608


//--------------------- SYMBOLS --------------------------

	.type		.nv.reservedSmem.offset0,@object
	.size		.nv.reservedSmem.offset0,0x4
